//
// Generated by NVIDIA NVVM Compiler
//
// Compiler Build ID: CL-36424714
// Cuda compilation tools, release 13.0, V13.0.88
// Based on NVVM 20.0.0
//

.version 9.0
.target sm_100
.address_size 64

	// .globl	_Z47flashattn_streaming_16x16_kernel_mw_par_cpasyncPK6__halfS1_S1_Pfiif
// _ZZ47flashattn_streaming_16x16_kernel_mw_par_cpasyncPK6__halfS1_S1_PfiifE8s_scores has been demoted
// _ZZ47flashattn_streaming_16x16_kernel_mw_par_cpasyncPK6__halfS1_S1_PfiifE2sV has been demoted

.visible .entry _Z47flashattn_streaming_16x16_kernel_mw_par_cpasyncPK6__halfS1_S1_Pfiif(
	.param .u64 .ptr .align 1 _Z47flashattn_streaming_16x16_kernel_mw_par_cpasyncPK6__halfS1_S1_Pfiif_param_0,
	.param .u64 .ptr .align 1 _Z47flashattn_streaming_16x16_kernel_mw_par_cpasyncPK6__halfS1_S1_Pfiif_param_1,
	.param .u64 .ptr .align 1 _Z47flashattn_streaming_16x16_kernel_mw_par_cpasyncPK6__halfS1_S1_Pfiif_param_2,
	.param .u64 .ptr .align 1 _Z47flashattn_streaming_16x16_kernel_mw_par_cpasyncPK6__halfS1_S1_Pfiif_param_3,
	.param .u32 _Z47flashattn_streaming_16x16_kernel_mw_par_cpasyncPK6__halfS1_S1_Pfiif_param_4,
	.param .u32 _Z47flashattn_streaming_16x16_kernel_mw_par_cpasyncPK6__halfS1_S1_Pfiif_param_5,
	.param .f32 _Z47flashattn_streaming_16x16_kernel_mw_par_cpasyncPK6__halfS1_S1_Pfiif_param_6
)
{
	.reg .pred 	%p<39>;
	.reg .b16 	%rs<33>;
	.reg .b32 	%r<196>;
	.reg .b32 	%f<339>;
	.reg .b64 	%rd<49>;
	// demoted variable
	.shared .align 4 .b8 _ZZ47flashattn_streaming_16x16_kernel_mw_par_cpasyncPK6__halfS1_S1_PfiifE8s_scores[1088];
	// demoted variable
	.shared .align 2 .b8 _ZZ47flashattn_streaming_16x16_kernel_mw_par_cpasyncPK6__halfS1_S1_PfiifE2sV[1024];
	ld.param.u64 	%rd5, [_Z47flashattn_streaming_16x16_kernel_mw_par_cpasyncPK6__halfS1_S1_Pfiif_param_0];
	ld.param.u64 	%rd7, [_Z47flashattn_streaming_16x16_kernel_mw_par_cpasyncPK6__halfS1_S1_Pfiif_param_2];
	ld.param.u64 	%rd8, [_Z47flashattn_streaming_16x16_kernel_mw_par_cpasyncPK6__halfS1_S1_Pfiif_param_3];
	ld.param.u32 	%r58, [_Z47flashattn_streaming_16x16_kernel_mw_par_cpasyncPK6__halfS1_S1_Pfiif_param_4];
	ld.param.u32 	%r57, [_Z47flashattn_streaming_16x16_kernel_mw_par_cpasyncPK6__halfS1_S1_Pfiif_param_5];
	ld.param.f32 	%f108, [_Z47flashattn_streaming_16x16_kernel_mw_par_cpasyncPK6__halfS1_S1_Pfiif_param_6];
	mov.u32 	%r1, %ctaid.x;
	setp.ge.s32 	%p1, %r1, %r58;
	@%p1 bra 	$L__BB0_33;
	cvta.to.global.u64 	%rd9, %rd8;
	cvta.to.global.u64 	%rd10, %rd5;
	mov.u32 	%r2, %tid.x;
	cvt.u64.u32 	%rd11, %r1;
	mul.wide.u32 	%rd12, %r1, 512;
	add.s64 	%rd1, %rd10, %rd12;
	cvt.s64.s32 	%rd13, %r57;
	mul.lo.s64 	%rd14, %rd11, %rd13;
	shl.b64 	%rd2, %rd14, 4;
	shl.b64 	%rd15, %rd14, 5;
	add.s64 	%rd3, %rd7, %rd15;
	mul.wide.u32 	%rd16, %r1, 1024;
	add.s64 	%rd4, %rd9, %rd16;
	shr.s32 	%r59, %r57, 31;
	shr.u32 	%r60, %r59, 28;
	add.s32 	%r61, %r57, %r60;
	shr.s32 	%r3, %r61, 4;
	shl.b32 	%r4, %r2, 4;
	setp.gt.u32 	%p2, %r2, 31;
	@%p2 bra 	$L__BB0_8;
	mov.u32 	%r62, %ntid.x;
	shl.b32 	%r5, %r62, 4;
	add.s32 	%r63, %r4, %r5;
	max.u32 	%r64, %r63, 512;
	setp.lt.u32 	%p3, %r63, 512;
	selp.u32 	%r65, 1, 0, %p3;
	add.s32 	%r66, %r63, %r65;
	sub.s32 	%r67, %r64, %r66;
	div.u32 	%r68, %r67, %r5;
	add.s32 	%r6, %r68, %r65;
	and.b32  	%r69, %r6, 3;
	setp.eq.s32 	%p4, %r69, 3;
	mov.u32 	%r182, %r4;
	@%p4 bra 	$L__BB0_5;
	add.s32 	%r71, %r6, 1;
	and.b32  	%r7, %r71, 3;
	mov.b32 	%r181, 0;
	mov.u32 	%r182, %r4;
$L__BB0_4:
	.pragma "nounroll";
	shr.u32 	%r73, %r182, 1;
	and.b32  	%r74, %r73, 248;
	mul.wide.u32 	%rd18, %r74, 2;
	add.s64 	%rd17, %rd3, %rd18;
	mov.u32 	%r75, _ZZ47flashattn_streaming_16x16_kernel_mw_par_cpasyncPK6__halfS1_S1_PfiifE2sV;
	add.s32 	%r72, %r75, %r182;
	// begin inline asm
	cp.async.ca.shared.global [%r72], [%rd17], 16;

	// end inline asm
	add.s32 	%r182, %r182, %r5;
	add.s32 	%r181, %r181, 1;
	setp.ne.s32 	%p5, %r181, %r7;
	@%p5 bra 	$L__BB0_4;
$L__BB0_5:
	setp.lt.u32 	%p6, %r6, 3;
	@%p6 bra 	$L__BB0_8;
	mov.u32 	%r82, _ZZ47flashattn_streaming_16x16_kernel_mw_par_cpasyncPK6__halfS1_S1_PfiifE2sV;
$L__BB0_7:
	shr.u32 	%r80, %r182, 1;
	and.b32  	%r81, %r80, 248;
	mul.wide.u32 	%rd23, %r81, 2;
	add.s64 	%rd19, %rd3, %rd23;
	add.s32 	%r76, %r82, %r182;
	// begin inline asm
	cp.async.ca.shared.global [%r76], [%rd19], 16;

	// end inline asm
	add.s32 	%r83, %r182, %r5;
	shr.u32 	%r84, %r83, 1;
	and.b32  	%r85, %r84, 248;
	mul.wide.u32 	%rd24, %r85, 2;
	add.s64 	%rd20, %rd3, %rd24;
	add.s32 	%r77, %r76, %r5;
	// begin inline asm
	cp.async.ca.shared.global [%r77], [%rd20], 16;

	// end inline asm
	add.s32 	%r86, %r83, %r5;
	shr.u32 	%r87, %r86, 1;
	and.b32  	%r88, %r87, 248;
	mul.wide.u32 	%rd25, %r88, 2;
	add.s64 	%rd21, %rd3, %rd25;
	add.s32 	%r78, %r77, %r5;
	// begin inline asm
	cp.async.ca.shared.global [%r78], [%rd21], 16;

	// end inline asm
	add.s32 	%r89, %r86, %r5;
	shr.u32 	%r90, %r89, 1;
	and.b32  	%r91, %r90, 248;
	mul.wide.u32 	%rd26, %r91, 2;
	add.s64 	%rd22, %rd3, %rd26;
	add.s32 	%r79, %r78, %r5;
	// begin inline asm
	cp.async.ca.shared.global [%r79], [%rd22], 16;

	// end inline asm
	add.s32 	%r182, %r89, %r5;
	setp.lt.u32 	%p7, %r182, 512;
	@%p7 bra 	$L__BB0_7;
$L__BB0_8:
	// begin inline asm
	cp.async.commit_group;

	// end inline asm
	// begin inline asm
	cp.async.wait_group 0;

	// end inline asm
	bar.sync 	0;
	setp.lt.s32 	%p8, %r57, 16;
	mov.f32 	%f338, 0f358637BD;
	mov.f32 	%f304, 0f00000000;
	mov.f32 	%f305, %f304;
	mov.f32 	%f306, %f304;
	mov.f32 	%f307, %f304;
	mov.f32 	%f308, %f304;
	mov.f32 	%f309, %f304;
	mov.f32 	%f310, %f304;
	mov.f32 	%f311, %f304;
	mov.f32 	%f312, %f304;
	mov.f32 	%f313, %f304;
	mov.f32 	%f314, %f304;
	mov.f32 	%f315, %f304;
	mov.f32 	%f316, %f304;
	mov.f32 	%f317, %f304;
	mov.f32 	%f318, %f304;
	mov.f32 	%f319, %f304;
	@%p8 bra 	$L__BB0_31;
	mov.u32 	%r93, %ntid.x;
	shl.b32 	%r15, %r93, 4;
	add.s32 	%r16, %r4, %r15;
	max.u32 	%r94, %r16, 512;
	setp.lt.u32 	%p9, %r16, 512;
	selp.u32 	%r95, 1, 0, %p9;
	add.s32 	%r96, %r16, %r95;
	sub.s32 	%r97, %r94, %r96;
	div.u32 	%r98, %r97, %r15;
	add.s32 	%r17, %r98, %r95;
	add.s32 	%r18, %r16, %r15;
	mul.lo.s32 	%r19, %r93, 48;
	shl.b32 	%r20, %r93, 5;
	mov.f32 	%f285, 0fF149F2CA;
	mov.b32 	%r184, 0;
	mov.f32 	%f269, 0f00000000;
	mov.f32 	%f270, %f269;
	mov.f32 	%f271, %f269;
	mov.f32 	%f272, %f269;
	mov.f32 	%f273, %f269;
	mov.f32 	%f274, %f269;
	mov.f32 	%f275, %f269;
	mov.f32 	%f276, %f269;
	mov.f32 	%f277, %f269;
	mov.f32 	%f278, %f269;
	mov.f32 	%f279, %f269;
	mov.f32 	%f280, %f269;
	mov.f32 	%f281, %f269;
	mov.f32 	%f282, %f269;
	mov.f32 	%f283, %f269;
	mov.f32 	%f284, %f269;
	mov.u32 	%r185, %r184;
	mov.f32 	%f286, %f269;
$L__BB0_10:
	setp.gt.u32 	%p10, %r2, 31;
	add.s32 	%r23, %r184, 1;
	xor.b32  	%r24, %r185, 1;
	@%p10 bra 	$L__BB0_12;
	ld.param.u64 	%rd48, [_Z47flashattn_streaming_16x16_kernel_mw_par_cpasyncPK6__halfS1_S1_Pfiif_param_1];
	shl.b32 	%r99, %r184, 4;
	mov.b32 	%r100, 16;
	wmma.load.a.sync.aligned.row.m16n16k16.global.f16 	{%r101, %r102, %r103, %r104, %r105, %r106, %r107, %r108}, [%rd1], %r100;
	cvt.u64.u32 	%rd27, %r99;
	add.s64 	%rd28, %rd2, %rd27;
	cvta.to.global.u64 	%rd29, %rd48;
	shl.b64 	%rd30, %rd28, 1;
	add.s64 	%rd31, %rd29, %rd30;
	wmma.load.b.sync.aligned.row.m16n16k16.global.f16 	{%r109, %r110, %r111, %r112, %r113, %r114, %r115, %r116}, [%rd31], %r57;
	mov.f32 	%f113, 0f00000000;
	wmma.mma.sync.aligned.row.row.m16n16k16.f32.f32 {%f114, %f115, %f116, %f117, %f118, %f119, %f120, %f121}, {%r101, %r102, %r103, %r104, %r105, %r106, %r107, %r108}, {%r109, %r110, %r111, %r112, %r113, %r114, %r115, %r116}, {%f113, %f113, %f113, %f113, %f113, %f113, %f113, %f113};
	mov.u32 	%r117, _ZZ47flashattn_streaming_16x16_kernel_mw_par_cpasyncPK6__halfS1_S1_PfiifE8s_scores;
	mov.b32 	%r118, 17;
	wmma.store.d.sync.aligned.row.m16n16k16.shared.f32 	[%r117], {%f114, %f115, %f116, %f117, %f118, %f119, %f120, %f121}, %r118;
$L__BB0_12:
	bar.sync 	0;
	setp.ge.s32 	%p11, %r23, %r3;
	@%p11 bra 	$L__BB0_22;
	@%p10 bra 	$L__BB0_21;
	and.b32  	%r25, %r17, 3;
	setp.eq.s32 	%p13, %r25, 3;
	shl.b32 	%r26, %r23, 8;
	mov.u32 	%r186, %r4;
	@%p13 bra 	$L__BB0_18;
	setp.eq.s32 	%p14, %r25, 0;
	shl.b32 	%r120, %r2, 3;
	and.b32  	%r121, %r120, 248;
	add.s32 	%r122, %r26, %r121;
	mul.wide.s32 	%rd33, %r122, 2;
	add.s64 	%rd32, %rd3, %rd33;
	shl.b32 	%r123, %r24, 9;
	mov.u32 	%r124, _ZZ47flashattn_streaming_16x16_kernel_mw_par_cpasyncPK6__halfS1_S1_PfiifE2sV;
	add.s32 	%r125, %r124, %r123;
	add.s32 	%r119, %r125, %r4;
	// begin inline asm
	cp.async.ca.shared.global [%r119], [%rd32], 16;

	// end inline asm
	mov.u32 	%r186, %r16;
	@%p14 bra 	$L__BB0_18;
	setp.eq.s32 	%p15, %r25, 1;
	shr.u32 	%r127, %r16, 1;
	and.b32  	%r128, %r127, 248;
	add.s32 	%r129, %r26, %r128;
	mul.wide.s32 	%rd35, %r129, 2;
	add.s64 	%rd34, %rd3, %rd35;
	add.s32 	%r126, %r119, %r15;
	// begin inline asm
	cp.async.ca.shared.global [%r126], [%rd34], 16;

	// end inline asm
	mov.u32 	%r186, %r18;
	@%p15 bra 	$L__BB0_18;
	add.s32 	%r186, %r18, %r15;
	shr.u32 	%r131, %r18, 1;
	and.b32  	%r132, %r131, 248;
	add.s32 	%r133, %r26, %r132;
	mul.wide.s32 	%rd37, %r133, 2;
	add.s64 	%rd36, %rd3, %rd37;
	add.s32 	%r130, %r126, %r15;
	// begin inline asm
	cp.async.ca.shared.global [%r130], [%rd36], 16;

	// end inline asm
$L__BB0_18:
	setp.lt.u32 	%p16, %r17, 3;
	@%p16 bra 	$L__BB0_21;
	add.s32 	%r193, %r19, %r186;
	add.s32 	%r192, %r20, %r186;
	add.s32 	%r191, %r15, %r186;
	mov.u32 	%r134, _ZZ47flashattn_streaming_16x16_kernel_mw_par_cpasyncPK6__halfS1_S1_PfiifE2sV;
	add.s32 	%r135, %r193, %r134;
	shl.b32 	%r136, %r24, 9;
	add.s32 	%r190, %r135, %r136;
	add.s32 	%r137, %r192, %r134;
	add.s32 	%r189, %r137, %r136;
	add.s32 	%r138, %r191, %r134;
	add.s32 	%r188, %r138, %r136;
	add.s32 	%r139, %r186, %r134;
	add.s32 	%r187, %r139, %r136;
$L__BB0_20:
	shr.u32 	%r144, %r186, 1;
	and.b32  	%r145, %r144, 8;
	and.b32  	%r146, %r144, 240;
	add.s32 	%r147, %r146, %r26;
	add.s32 	%r148, %r147, %r145;
	mul.wide.s32 	%rd42, %r148, 2;
	add.s64 	%rd38, %rd3, %rd42;
	// begin inline asm
	cp.async.ca.shared.global [%r187], [%rd38], 16;

	// end inline asm
	add.s32 	%r149, %r186, %r15;
	shr.u32 	%r150, %r191, 1;
	and.b32  	%r151, %r150, 8;
	and.b32  	%r152, %r150, 240;
	add.s32 	%r153, %r152, %r26;
	add.s32 	%r154, %r153, %r151;
	mul.wide.s32 	%rd43, %r154, 2;
	add.s64 	%rd39, %rd3, %rd43;
	// begin inline asm
	cp.async.ca.shared.global [%r188], [%rd39], 16;

	// end inline asm
	add.s32 	%r155, %r149, %r15;
	shr.u32 	%r156, %r192, 1;
	and.b32  	%r157, %r156, 8;
	and.b32  	%r158, %r156, 240;
	add.s32 	%r159, %r158, %r26;
	add.s32 	%r160, %r159, %r157;
	mul.wide.s32 	%rd44, %r160, 2;
	add.s64 	%rd40, %rd3, %rd44;
	// begin inline asm
	cp.async.ca.shared.global [%r189], [%rd40], 16;

	// end inline asm
	add.s32 	%r161, %r155, %r15;
	shr.u32 	%r162, %r193, 1;
	and.b32  	%r163, %r162, 8;
	and.b32  	%r164, %r162, 240;
	add.s32 	%r165, %r164, %r26;
	add.s32 	%r166, %r165, %r163;
	mul.wide.s32 	%rd45, %r166, 2;
	add.s64 	%rd41, %rd3, %rd45;
	// begin inline asm
	cp.async.ca.shared.global [%r190], [%rd41], 16;

	// end inline asm
	add.s32 	%r186, %r161, %r15;
	mov.u32 	%r167, %ntid.x;
	shl.b32 	%r168, %r167, 6;
	add.s32 	%r193, %r193, %r168;
	add.s32 	%r192, %r192, %r168;
	add.s32 	%r191, %r191, %r168;
	add.s32 	%r190, %r190, %r168;
	add.s32 	%r189, %r189, %r168;
	add.s32 	%r188, %r188, %r168;
	add.s32 	%r187, %r187, %r168;
	setp.lt.u32 	%p17, %r186, 512;
	@%p17 bra 	$L__BB0_20;
$L__BB0_21:
	// begin inline asm
	cp.async.commit_group;

	// end inline asm
$L__BB0_22:
	setp.gt.u32 	%p18, %r2, 15;
	mov.f32 	%f304, %f269;
	mov.f32 	%f305, %f270;
	mov.f32 	%f306, %f271;
	mov.f32 	%f307, %f272;
	mov.f32 	%f308, %f273;
	mov.f32 	%f309, %f274;
	mov.f32 	%f310, %f275;
	mov.f32 	%f311, %f276;
	mov.f32 	%f312, %f277;
	mov.f32 	%f313, %f278;
	mov.f32 	%f314, %f279;
	mov.f32 	%f315, %f280;
	mov.f32 	%f316, %f281;
	mov.f32 	%f317, %f282;
	mov.f32 	%f318, %f283;
	mov.f32 	%f319, %f284;
	mov.f32 	%f320, %f286;
	mov.f32 	%f321, %f285;
	@%p18 bra 	$L__BB0_27;
	mov.u32 	%r170, _ZZ47flashattn_streaming_16x16_kernel_mw_par_cpasyncPK6__halfS1_S1_PfiifE8s_scores;
	mad.lo.s32 	%r171, %r2, 68, %r170;
	ld.shared.f32 	%f123, [%r171];
	mul.f32 	%f124, %f108, %f123;
	max.f32 	%f125, %f124, 0fF149F2CA;
	ld.shared.f32 	%f126, [%r171+4];
	mul.f32 	%f127, %f108, %f126;
	setp.gt.f32 	%p19, %f127, %f125;
	selp.f32 	%f128, %f127, %f125, %p19;
	ld.shared.f32 	%f129, [%r171+8];
	mul.f32 	%f130, %f108, %f129;
	setp.gt.f32 	%p20, %f130, %f128;
	selp.f32 	%f131, %f130, %f128, %p20;
	ld.shared.f32 	%f132, [%r171+12];
	mul.f32 	%f133, %f108, %f132;
	setp.gt.f32 	%p21, %f133, %f131;
	selp.f32 	%f134, %f133, %f131, %p21;
	ld.shared.f32 	%f135, [%r171+16];
	mul.f32 	%f136, %f108, %f135;
	setp.gt.f32 	%p22, %f136, %f134;
	selp.f32 	%f137, %f136, %f134, %p22;
	ld.shared.f32 	%f138, [%r171+20];
	mul.f32 	%f139, %f108, %f138;
	setp.gt.f32 	%p23, %f139, %f137;
	selp.f32 	%f140, %f139, %f137, %p23;
	ld.shared.f32 	%f141, [%r171+24];
	mul.f32 	%f142, %f108, %f141;
	setp.gt.f32 	%p24, %f142, %f140;
	selp.f32 	%f143, %f142, %f140, %p24;
	ld.shared.f32 	%f144, [%r171+28];
	mul.f32 	%f145, %f108, %f144;
	setp.gt.f32 	%p25, %f145, %f143;
	selp.f32 	%f146, %f145, %f143, %p25;
	ld.shared.f32 	%f147, [%r171+32];
	mul.f32 	%f148, %f108, %f147;
	setp.gt.f32 	%p26, %f148, %f146;
	selp.f32 	%f149, %f148, %f146, %p26;
	ld.shared.f32 	%f150, [%r171+36];
	mul.f32 	%f151, %f108, %f150;
	setp.gt.f32 	%p27, %f151, %f149;
	selp.f32 	%f152, %f151, %f149, %p27;
	ld.shared.f32 	%f153, [%r171+40];
	mul.f32 	%f154, %f108, %f153;
	setp.gt.f32 	%p28, %f154, %f152;
	selp.f32 	%f155, %f154, %f152, %p28;
	ld.shared.f32 	%f156, [%r171+44];
	mul.f32 	%f157, %f108, %f156;
	setp.gt.f32 	%p29, %f157, %f155;
	selp.f32 	%f158, %f157, %f155, %p29;
	ld.shared.f32 	%f159, [%r171+48];
	mul.f32 	%f160, %f108, %f159;
	setp.gt.f32 	%p30, %f160, %f158;
	selp.f32 	%f161, %f160, %f158, %p30;
	ld.shared.f32 	%f162, [%r171+52];
	mul.f32 	%f163, %f108, %f162;
	setp.gt.f32 	%p31, %f163, %f161;
	selp.f32 	%f164, %f163, %f161, %p31;
	ld.shared.f32 	%f165, [%r171+56];
	mul.f32 	%f166, %f108, %f165;
	setp.gt.f32 	%p32, %f166, %f164;
	selp.f32 	%f167, %f166, %f164, %p32;
	ld.shared.f32 	%f168, [%r171+60];
	mul.f32 	%f169, %f108, %f168;
	setp.gt.f32 	%p33, %f169, %f167;
	selp.f32 	%f321, %f169, %f167, %p33;
	shl.b32 	%r172, %r185, 9;
	mov.u32 	%r173, _ZZ47flashattn_streaming_16x16_kernel_mw_par_cpasyncPK6__halfS1_S1_PfiifE2sV;
	add.s32 	%r54, %r173, %r172;
	mov.b32 	%r195, 0;
	mov.f32 	%f319, 0f00000000;
	mov.f32 	%f318, %f319;
	mov.f32 	%f317, %f319;
	mov.f32 	%f316, %f319;
	mov.f32 	%f315, %f319;
	mov.f32 	%f314, %f319;
	mov.f32 	%f313, %f319;
	mov.f32 	%f312, %f319;
	mov.f32 	%f304, %f319;
	mov.f32 	%f305, %f319;
	mov.f32 	%f306, %f319;
	mov.f32 	%f307, %f319;
	mov.f32 	%f308, %f319;
	mov.f32 	%f309, %f319;
	mov.f32 	%f310, %f319;
	mov.f32 	%f311, %f319;
	mov.f32 	%f320, %f319;
$L__BB0_24:
	shl.b32 	%r174, %r195, 2;
	mov.u32 	%r175, _ZZ47flashattn_streaming_16x16_kernel_mw_par_cpasyncPK6__halfS1_S1_PfiifE8s_scores;
	mad.lo.s32 	%r176, %r2, 68, %r175;
	add.s32 	%r177, %r176, %r174;
	ld.shared.f32 	%f202, [%r177];
	mul.f32 	%f203, %f108, %f202;
	sub.f32 	%f204, %f203, %f321;
	mul.f32 	%f205, %f204, 0f3FB8AA3B;
	ex2.approx.f32 	%f206, %f205;
	add.f32 	%f207, %f320, %f206;
	shl.b32 	%r178, %r195, 5;
	add.s32 	%r179, %r54, %r178;
	ld.shared.u16 	%rs1, [%r179];
	// begin inline asm
	{  cvt.f32.f16 %f170, %rs1;}

	// end inline asm
	fma.rn.f32 	%f208, %f206, %f170, %f311;
	ld.shared.u16 	%rs2, [%r179+2];
	// begin inline asm
	{  cvt.f32.f16 %f171, %rs2;}

	// end inline asm
	fma.rn.f32 	%f209, %f206, %f171, %f310;
	ld.shared.u16 	%rs3, [%r179+4];
	// begin inline asm
	{  cvt.f32.f16 %f172, %rs3;}

	// end inline asm
	fma.rn.f32 	%f210, %f206, %f172, %f309;
	ld.shared.u16 	%rs4, [%r179+6];
	// begin inline asm
	{  cvt.f32.f16 %f173, %rs4;}

	// end inline asm
	fma.rn.f32 	%f211, %f206, %f173, %f308;
	ld.shared.u16 	%rs5, [%r179+8];
	// begin inline asm
	{  cvt.f32.f16 %f174, %rs5;}

	// end inline asm
	fma.rn.f32 	%f212, %f206, %f174, %f307;
	ld.shared.u16 	%rs6, [%r179+10];
	// begin inline asm
	{  cvt.f32.f16 %f175, %rs6;}

	// end inline asm
	fma.rn.f32 	%f213, %f206, %f175, %f306;
	ld.shared.u16 	%rs7, [%r179+12];
	// begin inline asm
	{  cvt.f32.f16 %f176, %rs7;}

	// end inline asm
	fma.rn.f32 	%f214, %f206, %f176, %f305;
	ld.shared.u16 	%rs8, [%r179+14];
	// begin inline asm
	{  cvt.f32.f16 %f177, %rs8;}

	// end inline asm
	fma.rn.f32 	%f215, %f206, %f177, %f304;
	ld.shared.u16 	%rs9, [%r179+16];
	// begin inline asm
	{  cvt.f32.f16 %f178, %rs9;}

	// end inline asm
	fma.rn.f32 	%f216, %f206, %f178, %f312;
	ld.shared.u16 	%rs10, [%r179+18];
	// begin inline asm
	{  cvt.f32.f16 %f179, %rs10;}

	// end inline asm
	fma.rn.f32 	%f217, %f206, %f179, %f313;
	ld.shared.u16 	%rs11, [%r179+20];
	// begin inline asm
	{  cvt.f32.f16 %f180, %rs11;}

	// end inline asm
	fma.rn.f32 	%f218, %f206, %f180, %f314;
	ld.shared.u16 	%rs12, [%r179+22];
	// begin inline asm
	{  cvt.f32.f16 %f181, %rs12;}

	// end inline asm
	fma.rn.f32 	%f219, %f206, %f181, %f315;
	ld.shared.u16 	%rs13, [%r179+24];
	// begin inline asm
	{  cvt.f32.f16 %f182, %rs13;}

	// end inline asm
	fma.rn.f32 	%f220, %f206, %f182, %f316;
	ld.shared.u16 	%rs14, [%r179+26];
	// begin inline asm
	{  cvt.f32.f16 %f183, %rs14;}

	// end inline asm
	fma.rn.f32 	%f221, %f206, %f183, %f317;
	ld.shared.u16 	%rs15, [%r179+28];
	// begin inline asm
	{  cvt.f32.f16 %f184, %rs15;}

	// end inline asm
	fma.rn.f32 	%f222, %f206, %f184, %f318;
	ld.shared.u16 	%rs16, [%r179+30];
	// begin inline asm
	{  cvt.f32.f16 %f185, %rs16;}

	// end inline asm
	fma.rn.f32 	%f223, %f206, %f185, %f319;
	ld.shared.f32 	%f224, [%r177+4];
	mul.f32 	%f225, %f108, %f224;
	sub.f32 	%f226, %f225, %f321;
	mul.f32 	%f227, %f226, 0f3FB8AA3B;
	ex2.approx.f32 	%f228, %f227;
	add.f32 	%f320, %f207, %f228;
	ld.shared.u16 	%rs17, [%r179+32];
	// begin inline asm
	{  cvt.f32.f16 %f186, %rs17;}

	// end inline asm
	fma.rn.f32 	%f311, %f228, %f186, %f208;
	ld.shared.u16 	%rs18, [%r179+34];
	// begin inline asm
	{  cvt.f32.f16 %f187, %rs18;}

	// end inline asm
	fma.rn.f32 	%f310, %f228, %f187, %f209;
	ld.shared.u16 	%rs19, [%r179+36];
	// begin inline asm
	{  cvt.f32.f16 %f188, %rs19;}

	// end inline asm
	fma.rn.f32 	%f309, %f228, %f188, %f210;
	ld.shared.u16 	%rs20, [%r179+38];
	// begin inline asm
	{  cvt.f32.f16 %f189, %rs20;}

	// end inline asm
	fma.rn.f32 	%f308, %f228, %f189, %f211;
	ld.shared.u16 	%rs21, [%r179+40];
	// begin inline asm
	{  cvt.f32.f16 %f190, %rs21;}

	// end inline asm
	fma.rn.f32 	%f307, %f228, %f190, %f212;
	ld.shared.u16 	%rs22, [%r179+42];
	// begin inline asm
	{  cvt.f32.f16 %f191, %rs22;}

	// end inline asm
	fma.rn.f32 	%f306, %f228, %f191, %f213;
	ld.shared.u16 	%rs23, [%r179+44];
	// begin inline asm
	{  cvt.f32.f16 %f192, %rs23;}

	// end inline asm
	fma.rn.f32 	%f305, %f228, %f192, %f214;
	ld.shared.u16 	%rs24, [%r179+46];
	// begin inline asm
	{  cvt.f32.f16 %f193, %rs24;}

	// end inline asm
	fma.rn.f32 	%f304, %f228, %f193, %f215;
	ld.shared.u16 	%rs25, [%r179+48];
	// begin inline asm
	{  cvt.f32.f16 %f194, %rs25;}

	// end inline asm
	fma.rn.f32 	%f312, %f228, %f194, %f216;
	ld.shared.u16 	%rs26, [%r179+50];
	// begin inline asm
	{  cvt.f32.f16 %f195, %rs26;}

	// end inline asm
	fma.rn.f32 	%f313, %f228, %f195, %f217;
	ld.shared.u16 	%rs27, [%r179+52];
	// begin inline asm
	{  cvt.f32.f16 %f196, %rs27;}

	// end inline asm
	fma.rn.f32 	%f314, %f228, %f196, %f218;
	ld.shared.u16 	%rs28, [%r179+54];
	// begin inline asm
	{  cvt.f32.f16 %f197, %rs28;}

	// end inline asm
	fma.rn.f32 	%f315, %f228, %f197, %f219;
	ld.shared.u16 	%rs29, [%r179+56];
	// begin inline asm
	{  cvt.f32.f16 %f198, %rs29;}

	// end inline asm
	fma.rn.f32 	%f316, %f228, %f198, %f220;
	ld.shared.u16 	%rs30, [%r179+58];
	// begin inline asm
	{  cvt.f32.f16 %f199, %rs30;}

	// end inline asm
	fma.rn.f32 	%f317, %f228, %f199, %f221;
	ld.shared.u16 	%rs31, [%r179+60];
	// begin inline asm
	{  cvt.f32.f16 %f200, %rs31;}

	// end inline asm
	fma.rn.f32 	%f318, %f228, %f200, %f222;
	ld.shared.u16 	%rs32, [%r179+62];
	// begin inline asm
	{  cvt.f32.f16 %f201, %rs32;}

	// end inline asm
	fma.rn.f32 	%f319, %f228, %f201, %f223;
	add.s32 	%r195, %r195, 2;
	setp.ne.s32 	%p34, %r195, 16;
	@%p34 bra 	$L__BB0_24;
	setp.eq.f32 	%p35, %f285, 0fF149F2CA;
	@%p35 bra 	$L__BB0_27;
	max.f32 	%f54, %f285, %f321;
	sub.f32 	%f229, %f285, %f54;
	mul.f32 	%f230, %f229, 0f3FB8AA3B;
	ex2.approx.f32 	%f231, %f230;
	sub.f32 	%f232, %f321, %f54;
	mul.f32 	%f233, %f232, 0f3FB8AA3B;
	ex2.approx.f32 	%f234, %f233;
	mul.f32 	%f235, %f320, %f234;
	fma.rn.f32 	%f320, %f286, %f231, %f235;
	mul.f32 	%f236, %f234, %f311;
	fma.rn.f32 	%f311, %f231, %f276, %f236;
	mul.f32 	%f237, %f234, %f310;
	fma.rn.f32 	%f310, %f231, %f275, %f237;
	mul.f32 	%f238, %f234, %f309;
	fma.rn.f32 	%f309, %f231, %f274, %f238;
	mul.f32 	%f239, %f234, %f308;
	fma.rn.f32 	%f308, %f231, %f273, %f239;
	mul.f32 	%f240, %f234, %f307;
	fma.rn.f32 	%f307, %f231, %f272, %f240;
	mul.f32 	%f241, %f234, %f306;
	fma.rn.f32 	%f306, %f231, %f271, %f241;
	mul.f32 	%f242, %f234, %f305;
	fma.rn.f32 	%f305, %f231, %f270, %f242;
	mul.f32 	%f243, %f234, %f304;
	fma.rn.f32 	%f304, %f231, %f269, %f243;
	mul.f32 	%f244, %f234, %f312;
	fma.rn.f32 	%f312, %f231, %f277, %f244;
	mul.f32 	%f245, %f234, %f313;
	fma.rn.f32 	%f313, %f231, %f278, %f245;
	mul.f32 	%f246, %f234, %f314;
	fma.rn.f32 	%f314, %f231, %f279, %f246;
	mul.f32 	%f247, %f234, %f315;
	fma.rn.f32 	%f315, %f231, %f280, %f247;
	mul.f32 	%f248, %f234, %f316;
	fma.rn.f32 	%f316, %f231, %f281, %f248;
	mul.f32 	%f249, %f234, %f317;
	fma.rn.f32 	%f317, %f231, %f282, %f249;
	mul.f32 	%f250, %f234, %f318;
	fma.rn.f32 	%f318, %f231, %f283, %f250;
	mul.f32 	%f251, %f234, %f319;
	fma.rn.f32 	%f319, %f231, %f284, %f251;
	mov.f32 	%f321, %f54;
$L__BB0_27:
	bar.sync 	0;
	@%p11 bra 	$L__BB0_29;
	// begin inline asm
	cp.async.wait_group 0;

	// end inline asm
	bar.sync 	0;
$L__BB0_29:
	setp.ne.s32 	%p37, %r23, %r3;
	mov.f32 	%f269, %f304;
	mov.f32 	%f270, %f305;
	mov.f32 	%f271, %f306;
	mov.f32 	%f272, %f307;
	mov.f32 	%f273, %f308;
	mov.f32 	%f274, %f309;
	mov.f32 	%f275, %f310;
	mov.f32 	%f276, %f311;
	mov.f32 	%f277, %f312;
	mov.f32 	%f278, %f313;
	mov.f32 	%f279, %f314;
	mov.f32 	%f280, %f315;
	mov.f32 	%f281, %f316;
	mov.f32 	%f282, %f317;
	mov.f32 	%f283, %f318;
	mov.f32 	%f284, %f319;
	mov.u32 	%r184, %r23;
	mov.u32 	%r185, %r24;
	mov.f32 	%f285, %f321;
	mov.f32 	%f286, %f320;
	@%p37 bra 	$L__BB0_10;
	add.f32 	%f338, %f320, 0f358637BD;
$L__BB0_31:
	setp.gt.u32 	%p38, %r2, 15;
	@%p38 bra 	$L__BB0_33;
	rcp.rn.f32 	%f252, %f338;
	mul.f32 	%f253, %f252, %f311;
	mul.wide.u32 	%rd46, %r4, 4;
	add.s64 	%rd47, %rd4, %rd46;
	st.global.f32 	[%rd47], %f253;
	mul.f32 	%f254, %f252, %f310;
	st.global.f32 	[%rd47+4], %f254;
	mul.f32 	%f255, %f252, %f309;
	st.global.f32 	[%rd47+8], %f255;
	mul.f32 	%f256, %f252, %f308;
	st.global.f32 	[%rd47+12], %f256;
	mul.f32 	%f257, %f252, %f307;
	st.global.f32 	[%rd47+16], %f257;
	mul.f32 	%f258, %f252, %f306;
	st.global.f32 	[%rd47+20], %f258;
	mul.f32 	%f259, %f252, %f305;
	st.global.f32 	[%rd47+24], %f259;
	mul.f32 	%f260, %f252, %f304;
	st.global.f32 	[%rd47+28], %f260;
	mul.f32 	%f261, %f252, %f312;
	st.global.f32 	[%rd47+32], %f261;
	mul.f32 	%f262, %f252, %f313;
	st.global.f32 	[%rd47+36], %f262;
	mul.f32 	%f263, %f252, %f314;
	st.global.f32 	[%rd47+40], %f263;
	mul.f32 	%f264, %f252, %f315;
	st.global.f32 	[%rd47+44], %f264;
	mul.f32 	%f265, %f252, %f316;
	st.global.f32 	[%rd47+48], %f265;
	mul.f32 	%f266, %f252, %f317;
	st.global.f32 	[%rd47+52], %f266;
	mul.f32 	%f267, %f252, %f318;
	st.global.f32 	[%rd47+56], %f267;
	mul.f32 	%f268, %f252, %f319;
	st.global.f32 	[%rd47+60], %f268;
$L__BB0_33:
	ret;

}


// ===== COMPILED SASS (sm_100) =====

	.target	sm_100

	.elftype	@"ET_EXEC"


//--------------------- .note.nv.tkinfo           --------------------------
	.section	.note.nv.tkinfo,"",@"SHT_NOTE"
	.sectionflags	@"SHF_NOTE_NV_TKINFO"
	.tkinfo
        /*0018*/ 	.word	0x00000002
        /*0030*/ 	.string	""
        /*0030*/ 	.string	"ptxas"
        /*0030*/ 	.string	"Cuda compilation tools, release 13.0, V13.0.88"
        /*0030*/ 	.string	"Build cuda_13.0.r13.0/compiler.36424714_0"
        /*0030*/ 	.string	"-arch sm_100 -m 64 "



//--------------------- .note.nv.cuinfo           --------------------------
	.section	.note.nv.cuinfo,"",@"SHT_NOTE"
	.sectionflags	@"SHF_NOTE_NV_CUINFO"
        /*0018*/ 	.short	0x0002
        /*001a*/ 	.short	0x0064
        /*001c*/ 	.short	0x0082
	.zero		2


//--------------------- .nv.info                  --------------------------
	.section	.nv.info,"",@"SHT_CUDA_INFO"
	.align	4


	//----- nvinfo : EIATTR_REGCOUNT
	.align		4
        /*0000*/ 	.byte	0x04, 0x2f
        /*0002*/ 	.short	(.L_1 - .L_0)
	.align		4
.L_0:
        /*0004*/ 	.word	index@(_Z47flashattn_streaming_16x16_kernel_mw_par_cpasyncPK6__halfS1_S1_Pfiif)
        /*0008*/ 	.word	0x00000038


	//----- nvinfo : EIATTR_FRAME_SIZE
	.align		4
.L_1:
        /*000c*/ 	.byte	0x04, 0x11
        /*000e*/ 	.short	(.L_3 - .L_2)
	.align		4
.L_2:
        /*0010*/ 	.word	index@($__internal_0_$__cuda_sm20_rcp_rn_f32_slowpath)
        /*0014*/ 	.word	0x00000000


	//----- nvinfo : EIATTR_FRAME_SIZE
	.align		4
.L_3:
        /*0018*/ 	.byte	0x04, 0x11
        /*001a*/ 	.short	(.L_5 - .L_4)
	.align		4
.L_4:
        /*001c*/ 	.word	index@(_Z47flashattn_streaming_16x16_kernel_mw_par_cpasyncPK6__halfS1_S1_Pfiif)
        /*0020*/ 	.word	0x00000000


	//----- nvinfo : EIATTR_MIN_STACK_SIZE
	.align		4
.L_5:
        /*0024*/ 	.byte	0x04, 0x12
        /*0026*/ 	.short	(.L_7 - .L_6)
	.align		4
.L_6:
        /*0028*/ 	.word	index@(_Z47flashattn_streaming_16x16_kernel_mw_par_cpasyncPK6__halfS1_S1_Pfiif)
        /*002c*/ 	.word	0x00000000
.L_7:


//--------------------- .nv.compat                --------------------------
	.section	.nv.compat,"",@"SHT_CUDA_COMPAT_INFO"
	.align	4
        /*0000*/ 	.byte	0x02, 0x09, 0x00, 0x00, 0x02, 0x02, 0x01, 0x00, 0x02, 0x05, 0x05, 0x00, 0x03, 0x07, 0x01, 0x01
        /*0010*/ 	.byte	0x02, 0x03, 0x00, 0x00, 0x02, 0x06, 0x01, 0x00, 0x04, 0x0b, 0x08, 0x00, 0x01, 0x00, 0x00, 0x00
        /*0020*/ 	.byte	0x00, 0x00, 0x00, 0x00


//--------------------- .nv.info._Z47flashattn_streaming_16x16_kernel_mw_par_cpasyncPK6__halfS1_S1_Pfiif --------------------------
	.section	.nv.info._Z47flashattn_streaming_16x16_kernel_mw_par_cpasyncPK6__halfS1_S1_Pfiif,"",@"SHT_CUDA_INFO"
	.sectionflags	@""
	.align	4


	//----- nvinfo : EIATTR_CUDA_API_VERSION
	.align		4
        /*0000*/ 	.byte	0x04, 0x37
        /*0002*/ 	.short	(.L_9 - .L_8)
.L_8:
        /*0004*/ 	.word	0x00000082


	//----- nvinfo : EIATTR_KPARAM_INFO
	.align		4
.L_9:
        /*0008*/ 	.byte	0x04, 0x17
        /*000a*/ 	.short	(.L_11 - .L_10)
.L_10:
        /*000c*/ 	.word	0x00000000
        /*0010*/ 	.short	0x0006
        /*0012*/ 	.short	0x0028
        /*0014*/ 	.byte	0x00, 0xf0, 0x11, 0x00


	//----- nvinfo : EIATTR_KPARAM_INFO
	.align		4
.L_11:
        /*0018*/ 	.byte	0x04, 0x17
        /*001a*/ 	.short	(.L_13 - .L_12)
.L_12:
        /*001c*/ 	.word	0x00000000
        /*0020*/ 	.short	0x0005
        /*0022*/ 	.short	0x0024
        /*0024*/ 	.byte	0x00, 0xf0, 0x11, 0x00


	//----- nvinfo : EIATTR_KPARAM_INFO
	.align		4
.L_13:
        /*0028*/ 	.byte	0x04, 0x17
        /*002a*/ 	.short	(.L_15 - .L_14)
.L_14:
        /*002c*/ 	.word	0x00000000
        /*0030*/ 	.short	0x0004
        /*0032*/ 	.short	0x0020
        /*0034*/ 	.byte	0x00, 0xf0, 0x11, 0x00


	//----- nvinfo : EIATTR_KPARAM_INFO
	.align		4
.L_15:
        /*0038*/ 	.byte	0x04, 0x17
        /*003a*/ 	.short	(.L_17 - .L_16)
.L_16:
        /*003c*/ 	.word	0x00000000
        /*0040*/ 	.short	0x0003
        /*0042*/ 	.short	0x0018
        /*0044*/ 	.byte	0x00, 0xf5, 0x21, 0x00


	//----- nvinfo : EIATTR_KPARAM_INFO
	.align		4
.L_17:
        /*0048*/ 	.byte	0x04, 0x17
        /*004a*/ 	.short	(.L_19 - .L_18)
.L_18:
        /*004c*/ 	.word	0x00000000
        /*0050*/ 	.short	0x0002
        /*0052*/ 	.short	0x0010
        /*0054*/ 	.byte	0x00, 0xf5, 0x21, 0x00


	//----- nvinfo : EIATTR_KPARAM_INFO
	.align		4
.L_19:
        /*0058*/ 	.byte	0x04, 0x17
        /*005a*/ 	.short	(.L_21 - .L_20)
.L_20:
        /*005c*/ 	.word	0x00000000
        /*0060*/ 	.short	0x0001
        /*0062*/ 	.short	0x0008
        /*0064*/ 	.byte	0x00, 0xf5, 0x21, 0x00


	//----- nvinfo : EIATTR_KPARAM_INFO
	.align		4
.L_21:
        /*0068*/ 	.byte	0x04, 0x17
        /*006a*/ 	.short	(.L_23 - .L_22)
.L_22:
        /*006c*/ 	.word	0x00000000
        /*0070*/ 	.short	0x0000
        /*0072*/ 	.short	0x0000
        /*0074*/ 	.byte	0x00, 0xf5, 0x21, 0x00


	//----- nvinfo : EIATTR_SPARSE_MMA_MASK
	.align		4
.L_23:
        /*0078*/ 	.byte	0x03, 0x50
        /*007a*/ 	.short	0x0000


	//----- nvinfo : EIATTR_WMMA_USED
	.align		4
        /*007c*/ 	.byte	0x01, 0x2b
	.zero		2


	//----- nvinfo : EIATTR_MAXREG_COUNT
	.align		4
        /*0080*/ 	.byte	0x03, 0x1b
        /*0082*/ 	.short	0x00ff


	//----- nvinfo : EIATTR_NUM_BARRIERS
	.align		4
        /*0084*/ 	.byte	0x02, 0x4c
        /*0086*/ 	.byte	0x01
	.zero		1


	//----- nvinfo : EIATTR_MERCURY_ISA_VERSION
	.align		4
        /*0088*/ 	.byte	0x03, 0x5f
        /*008a*/ 	.short	0x0101


	//----- nvinfo : EIATTR_VRC_CTA_INIT_COUNT
	.align		4
        /*008c*/ 	.byte	0x02, 0x4a
	.zero		1
	.zero		1


	//----- nvinfo : EIATTR_EXIT_INSTR_OFFSETS
	.align		4
        /*0090*/ 	.byte	0x04, 0x1c
        /*0092*/ 	.short	(.L_25 - .L_24)


	//   ....[0]....
.L_24:
        /*0094*/ 	.word	0x00000050


	//   ....[1]....
        /*0098*/ 	.word	0x000026c0


	//   ....[2]....
        /*009c*/ 	.word	0x000029f0


	//----- nvinfo : EIATTR_CRS_STACK_SIZE
	.align		4
.L_25:
        /*00a0*/ 	.byte	0x04, 0x1e
        /*00a2*/ 	.short	(.L_27 - .L_26)
.L_26:
        /*00a4*/ 	.word	0x00000000


	//----- nvinfo : EIATTR_CBANK_PARAM_SIZE
	.align		4
.L_27:
        /*00a8*/ 	.byte	0x03, 0x19
        /*00aa*/ 	.short	0x002c


	//----- nvinfo : EIATTR_PARAM_CBANK
	.align		4
        /*00ac*/ 	.byte	0x04, 0x0a
        /*00ae*/ 	.short	(.L_29 - .L_28)
	.align		4
.L_28:
        /*00b0*/ 	.word	index@(.nv.constant0._Z47flashattn_streaming_16x16_kernel_mw_par_cpasyncPK6__halfS1_S1_Pfiif)
        /*00b4*/ 	.short	0x0380
        /*00b6*/ 	.short	0x002c


	//----- nvinfo : EIATTR_SW_WAR
	.align		4
.L_29:
        /*00b8*/ 	.byte	0x04, 0x36
        /*00ba*/ 	.short	(.L_31 - .L_30)
.L_30:
        /*00bc*/ 	.word	0x00000008
.L_31:


//--------------------- .nv.callgraph             --------------------------
	.section	.nv.callgraph,"",@"SHT_CUDA_CALLGRAPH"
	.align	4
	.sectionentsize	8
	.align		4
        /*0000*/ 	.word	0x00000000
	.align		4
        /*0004*/ 	.word	0xffffffff
	.align		4
        /*0008*/ 	.word	0x00000000
	.align		4
        /*000c*/ 	.word	0xfffffffe
	.align		4
        /*0010*/ 	.word	0x00000000
	.align		4
        /*0014*/ 	.word	0xfffffffd
	.align		4
        /*0018*/ 	.word	0x00000000
	.align		4
        /*001c*/ 	.word	0xfffffffc


//--------------------- .text._Z47flashattn_streaming_16x16_kernel_mw_par_cpasyncPK6__halfS1_S1_Pfiif --------------------------
	.section	.text._Z47flashattn_streaming_16x16_kernel_mw_par_cpasyncPK6__halfS1_S1_Pfiif,"ax",@progbits
	.align	128
        .global         _Z47flashattn_streaming_16x16_kernel_mw_par_cpasyncPK6__halfS1_S1_Pfiif
        .type           _Z47flashattn_streaming_16x16_kernel_mw_par_cpasyncPK6__halfS1_S1_Pfiif,@function
        .size           _Z47flashattn_streaming_16x16_kernel_mw_par_cpasyncPK6__halfS1_S1_Pfiif,(.L_x_27 - _Z47flashattn_streaming_16x16_kernel_mw_par_cpasyncPK6__halfS1_S1_Pfiif)
        .other          _Z47flashattn_streaming_16x16_kernel_mw_par_cpasyncPK6__halfS1_S1_Pfiif,@"STO_CUDA_ENTRY STV_DEFAULT"
_Z47flashattn_streaming_16x16_kernel_mw_par_cpasyncPK6__halfS1_S1_Pfiif:
.text._Z47flashattn_streaming_16x16_kernel_mw_par_cpasyncPK6__halfS1_S1_Pfiif:
[----:B------:R-:W-:Y:S08]  /*0000*/  LDC R1, c[0x0][0x37c] ;  /* 0x0000df00ff017b82 */ /* 0x000ff00000000800 */
[----:B------:R-:W1:Y:S01]  /*0010*/  S2UR UR18, SR_CTAID.X ;  /* 0x00000000001279c3 */ /* 0x000e620000002500 */
[----:B------:R-:W1:Y:S02]  /*0020*/  LDCU UR4, c[0x0][0x3a0] ;  /* 0x00007400ff0477ac */ /* 0x000e640008000800 */
[----:B-1----:R-:W-:-:S06]  /*0030*/  UISETP.GE.AND UP0, UPT, UR18, UR4, UPT ;  /* 0x000000041200728c */ /* 0x002fcc000bf06270 */
[----:B------:R-:W-:-:S13]  /*0040*/  PLOP3.LUT P0, PT, PT, PT, UP0, 0x80, 0x8 ;  /* 0x000000000008781c */ /* 0x000fda0003f0f008 */
[----:B------:R-:W-:Y:S05]  /*0050*/  @P0 EXIT ;  /* 0x000000000000094d */ /* 0x000fea0003800000 */
[----:B------:R-:W1:Y:S01]  /*0060*/  S2R R31, SR_TID.X ;  /* 0x00000000001f7919 */ /* 0x000e620000002100 */
[----:B------:R-:W2:Y:S01]  /*0070*/  LDCU UR21, c[0x0][0x3a4] ;  /* 0x00007480ff1577ac */ /* 0x000ea20008000800 */
[----:B------:R-:W-:Y:S01]  /*0080*/  BSSY.RECONVERGENT B0, `(.L_x_0) ;  /* 0x0000068000007945 */ /* 0x000fe20003800200 */
[----:B------:R-:W3:Y:S01]  /*0090*/  LDCU.64 UR10, c[0x0][0x390] ;  /* 0x00007200ff0a77ac */ /* 0x000ee20008000a00 */
[----:B------:R-:W4:Y:S01]  /*00a0*/  LDCU.64 UR6, c[0x0][0x380] ;  /* 0x00007000ff0677ac */ /* 0x000f220008000a00 */
[----:B------:R-:W1:Y:S01]  /*00b0*/  LDCU.64 UR16, c[0x0][0x358] ;  /* 0x00006b00ff1077ac */ /* 0x000e620008000a00 */
[----:B--2---:R-:W-:Y:S02]  /*00c0*/  USHF.R.S32.HI UR8, URZ, 0x1f, UR21 ;  /* 0x0000001fff087899 */ /* 0x004fe40008011415 */
[----:B------:R-:W-:-:S04]  /*00d0*/  UIMAD.WIDE.U32 UR4, UR18, UR21, URZ ;  /* 0x00000015120472a5 */ /* 0x000fc8000f8e00ff */
[----:B------:R-:W-:Y:S02]  /*00e0*/  UIMAD UR8, UR18, UR8, UR5 ;  /* 0x00000008120872a4 */ /* 0x000fe4000f8e0205 */
[----:B---3--:R-:W-:Y:S02]  /*00f0*/  ULEA UR5, UP0, UR4, UR10, 0x5 ;  /* 0x0000000a04057291 */ /* 0x008fe4000f8028ff */
[----:B----4-:R-:W-:Y:S02]  /*0100*/  UIMAD.WIDE.U32 UR6, UR18, 0x200, UR6 ;  /* 0x00000200120678a5 */ /* 0x010fe4000f8e0006 */
[----:B------:R-:W-:Y:S01]  /*0110*/  ULEA.HI.X UR9, UR4, UR11, UR8, 0x5, UP0 ;  /* 0x0000000b04097291 */ /* 0x000fe200080f2c08 */
[C---:B-1----:R-:W-:Y:S01]  /*0120*/  ISETP.GT.U32.AND P0, PT, R31.reuse, 0x1f, PT ;  /* 0x0000001f1f00780c */ /* 0x042fe20003f04070 */
[----:B------:R-:W-:Y:S01]  /*0130*/  USHF.L.U32 UR20, UR4, 0x4, URZ ;  /* 0x0000000404147899 */ /* 0x000fe200080006ff */
[----:B------:R-:W-:Y:S01]  /*0140*/  MOV R28, UR5 ;  /* 0x00000005001c7c02 */ /* 0x000fe20008000f00 */
[----:B------:R-:W-:Y:S01]  /*0150*/  USHF.L.U64.HI UR12, UR4, 0x4, UR8 ;  /* 0x00000004040c7899 */ /* 0x000fe20008010208 */
[----:B------:R-:W-:Y:S01]  /*0160*/  SHF.L.U32 R30, R31, 0x4, RZ ;  /* 0x000000041f1e7819 */ /* 0x000fe200000006ff */
[----:B------:R-:W-:-:S08]  /*0170*/  IMAD.U32 R29, RZ, RZ, UR9 ;  /* 0x00000009ff1d7e24 */ /* 0x000fd0000f8e00ff */
[----:B------:R-:W-:Y:S05]  /*0180*/  @P0 BRA `(.L_x_1) ;  /* 0x00000004005c0947 */ /* 0x000fea0003800000 */
[----:B------:R-:W1:Y:S01]  /*0190*/  LDC R3, c[0x0][0x360] ;  /* 0x0000d800ff037b82 */ /* 0x000e620000000800 */
[----:B------:R-:W-:Y:S01]  /*01a0*/  BSSY.RECONVERGENT B1, `(.L_x_2) ;  /* 0x0000033000017945 */ /* 0x000fe20003800200 */
[----:B-1----:R-:W-:-:S04]  /*01b0*/  IMAD.SHL.U32 R3, R3, 0x10, RZ ;  /* 0x0000001003037824 */ /* 0x002fc800078e00ff */
[----:B------:R-:W1:Y:S01]  /*01c0*/  I2F.U32.RP R6, R3 ;  /* 0x0000000300067306 */ /* 0x000e620000209000 */
[----:B------:R-:W-:Y:S01]  /*01d0*/  IADD3 R0, PT, PT, R30, R3, RZ ;  /* 0x000000031e007210 */ /* 0x000fe20007ffe0ff */
[----:B------:R-:W-:Y:S01]  /*01e0*/  IMAD.MOV R9, RZ, RZ, -R3 ;  /* 0x000000ffff097224 */ /* 0x000fe200078e0a03 */
[----:B------:R-:W-:Y:S02]  /*01f0*/  ISETP.NE.U32.AND P2, PT, R3, RZ, PT ;  /* 0x000000ff0300720c */ /* 0x000fe40003f45070 */
[C---:B------:R-:W-:Y:S02]  /*0200*/  ISETP.GE.U32.AND P0, PT, R0.reuse, 0x200, PT ;  /* 0x000002000000780c */ /* 0x040fe40003f06070 */
[----:B------:R-:W-:Y:S02]  /*0210*/  VIMNMX.U32 R7, PT, PT, R0, 0x200, !PT ;  /* 0x0000020000077848 */ /* 0x000fe40007fe0000 */
[----:B------:R-:W-:-:S04]  /*0220*/  SEL R2, RZ, 0x1, P0 ;  /* 0x00000001ff027807 */ /* 0x000fc80000000000 */
[----:B------:R-:W-:Y:S01]  /*0230*/  IADD3 R0, PT, PT, R7, -R0, -R2 ;  /* 0x8000000007007210 */ /* 0x000fe20007ffe802 */
[----:B-1----:R-:W1:Y:S02]  /*0240*/  MUFU.RCP R6, R6 ;  /* 0x0000000600067308 */ /* 0x002e640000001000 */
[----:B-1----:R-:W-:-:S06]  /*0250*/  IADD3 R4, PT, PT, R6, 0xffffffe, RZ ;  /* 0x0ffffffe06047810 */ /* 0x002fcc0007ffe0ff */
[----:B------:R1:W2:Y:S02]  /*0260*/  F2I.FTZ.U32.TRUNC.NTZ R5, R4 ;  /* 0x0000000400057305 */ /* 0x0002a4000021f000 */
[----:B-1----:R-:W-:Y:S02]  /*0270*/  IMAD.MOV.U32 R4, RZ, RZ, RZ ;  /* 0x000000ffff047224 */ /* 0x002fe400078e00ff */
[----:B--2---:R-:W-:-:S04]  /*0280*/  IMAD R9, R9, R5, RZ ;  /* 0x0000000509097224 */ /* 0x004fc800078e02ff */
[----:B------:R-:W-:-:S06]  /*0290*/  IMAD.HI.U32 R5, R5, R9, R4 ;  /* 0x0000000905057227 */ /* 0x000fcc00078e0004 */
[----:B------:R-:W-:-:S05]  /*02a0*/  IMAD.HI.U32 R5, R5, R0, RZ ;  /* 0x0000000005057227 */ /* 0x000fca00078e00ff */
[----:B------:R-:W-:-:S05]  /*02b0*/  IADD3 R4, PT, PT, -R5, RZ, RZ ;  /* 0x000000ff05047210 */ /* 0x000fca0007ffe1ff */
[----:B------:R-:W-:-:S05]  /*02c0*/  IMAD R0, R3, R4, R0 ;  /* 0x0000000403007224 */ /* 0x000fca00078e0200 */
[----:B------:R-:W-:-:S13]  /*02d0*/  ISETP.GE.U32.AND P0, PT, R0, R3, PT ;  /* 0x000000030000720c */ /* 0x000fda0003f06070 */
[----:B------:R-:W-:Y:S01]  /*02e0*/  @P0 IMAD.IADD R0, R0, 0x1, -R3 ;  /* 0x0000000100000824 */ /* 0x000fe200078e0a03 */
[----:B------:R-:W-:-:S04]  /*02f0*/  @P0 IADD3 R5, PT, PT, R5, 0x1, RZ ;  /* 0x0000000105050810 */ /* 0x000fc80007ffe0ff */
[----:B------:R-:W-:-:S13]  /*0300*/  ISETP.GE.U32.AND P1, PT, R0, R3, PT ;  /* 0x000000030000720c */ /* 0x000fda0003f26070 */
[----:B------:R-:W-:Y:S01]  /*0310*/  @P1 VIADD R5, R5, 0x1 ;  /* 0x0000000105051836 */ /* 0x000fe20000000000 */
[----:B------:R-:W-:-:S04]  /*0320*/  @!P2 LOP3.LUT R5, RZ, R3, RZ, 0x33, !PT ;  /* 0x00000003ff05a212 */ /* 0x000fc800078e33ff */
[----:B------:R-:W-:-:S04]  /*0330*/  IADD3 R2, PT, PT, R2, R5, RZ ;  /* 0x0000000502027210 */ /* 0x000fc80007ffe0ff */
[C---:B------:R-:W-:Y:S02]  /*0340*/  LOP3.LUT R0, R2.reuse, 0x3, RZ, 0xc0, !PT ;  /* 0x0000000302007812 */ /* 0x040fe400078ec0ff */
[----:B------:R-:W-:Y:S02]  /*0350*/  ISETP.GE.U32.AND P1, PT, R2, 0x3, PT ;  /* 0x000000030200780c */ /* 0x000fe40003f26070 */
[----:B------:R-:W-:Y:S01]  /*0360*/  ISETP.NE.AND P0, PT, R0, 0x3, PT ;  /* 0x000000030000780c */ /* 0x000fe20003f05270 */
[----:B------:R-:W-:-:S12]  /*0370*/  IMAD.MOV.U32 R0, RZ, RZ, R30 ;  /* 0x000000ffff007224 */ /* 0x000fd800078e001e */
[----:B------:R-:W-:Y:S05]  /*0380*/  @!P0 BRA `(.L_x_3) ;  /* 0x0000000000508947 */ /* 0x000fea0003800000 */
[----:B------:R-:W1:Y:S01]  /*0390*/  S2R R9, SR_CgaCtaId ;  /* 0x0000000000097919 */ /* 0x000e620000008800 */
[----:B------:R-:W-:Y:S01]  /*03a0*/  MOV R0, 0x400 ;  /* 0x0000040000007802 */ /* 0x000fe20000000f00 */
[----:B------:R-:W-:Y:S01]  /*03b0*/  VIADD R2, R2, 0x1 ;  /* 0x0000000102027836 */ /* 0x000fe20000000000 */
[----:B------:R-:W-:Y:S02]  /*03c0*/  MOV R7, RZ ;  /* 0x000000ff00077202 */ /* 0x000fe40000000f00 */
[----:B------:R-:W-:Y:S02]  /*03d0*/  IADD3 R0, PT, PT, R0, 0x440, RZ ;  /* 0x0000044000007810 */ /* 0x000fe40007ffe0ff */
[----:B------:R-:W-:Y:S02]  /*03e0*/  LOP3.LUT R2, R2, 0x3, RZ, 0xc0, !PT ;  /* 0x0000000302027812 */ /* 0x000fe400078ec0ff */
[----:B-1----:R-:W-:Y:S01]  /*03f0*/  LEA R9, R9, R0, 0x18 ;  /* 0x0000000009097211 */ /* 0x002fe200078ec0ff */
[----:B------:R-:W-:-:S07]  /*0400*/  IMAD.MOV.U32 R0, RZ, RZ, R30 ;  /* 0x000000ffff007224 */ /* 0x000fce00078e001e */
.L_x_4:
[----:B-1----:R-:W-:Y:S01]  /*0410*/  SHF.R.U32.HI R4, RZ, 0x1, R0 ;  /* 0x00000001ff047819 */ /* 0x002fe20000011600 */
[----:B------:R-:W-:Y:S01]  /*0420*/  VIADD R7, R7, 0x1 ;  /* 0x0000000107077836 */ /* 0x000fe20000000000 */
[----:B------:R-:W-:Y:S02]  /*0430*/  IADD3 R11, PT, PT, R9, R0, RZ ;  /* 0x00000000090b7210 */ /* 0x000fe40007ffe0ff */
[----:B------:R-:W-:Y:S02]  /*0440*/  LOP3.LUT R5, R4, 0xf8, RZ, 0xc0, !PT ;  /* 0x000000f804057812 */ /* 0x000fe400078ec0ff */
[----:B------:R-:W-:Y:S02]  /*0450*/  ISETP.NE.AND P0, PT, R7, R2, PT ;  /* 0x000000020700720c */ /* 0x000fe40003f05270 */
[----:B------:R-:W-:Y:S01]  /*0460*/  IADD3 R0, PT, PT, R3, R0, RZ ;  /* 0x0000000003007210 */ /* 0x000fe20007ffe0ff */
[----:B------:R-:W-:-:S05]  /*0470*/  IMAD.WIDE.U32 R4, R5, 0x2, R28 ;  /* 0x0000000205047825 */ /* 0x000fca00078e001c */
[----:B------:R-:W-:Y:S01]  /*0480*/  @!PT LDS RZ, [RZ] ;  /* 0x00000000fffff984 */ /* 0x000fe20000000800 */
[----:B------:R-:W-:Y:S01]  /*0490*/  @!PT LDS RZ, [RZ] ;  /* 0x00000000fffff984 */ /* 0x000fe20000000800 */
[----:B------:R-:W-:Y:S01]  /*04a0*/  @!PT LDS RZ, [RZ] ;  /* 0x00000000fffff984 */ /* 0x000fe20000000800 */
[----:B------:R1:W-:Y:S05]  /*04b0*/  LDGSTS.E.128 [R11], desc[UR16][R4.64] ;  /* 0x00000000040b7fae */ /* 0x0003ea000b9a1810 */
[----:B------:R-:W-:Y:S05]  /*04c0*/  @P0 BRA `(.L_x_4) ;  /* 0xfffffffc00d00947 */ /* 0x000fea000383ffff */
.L_x_3:
[----:B------:R-:W-:Y:S05]  /*04d0*/  BSYNC.RECONVERGENT B1 ;  /* 0x0000000000017941 */ /* 0x000fea0003800200 */
.L_x_2:
[----:B------:R-:W-:Y:S05]  /*04e0*/  @!P1 BRA `(.L_x_1) ;  /* 0x0000000000849947 */ /* 0x000fea0003800000 */
[----:B-1----:R-:W1:Y:S01]  /*04f0*/  S2R R5, SR_CgaCtaId ;  /* 0x0000000000057919 */ /* 0x002e620000008800 */
[----:B------:R-:W-:-:S05]  /*0500*/  MOV R2, 0x400 ;  /* 0x0000040000027802 */ /* 0x000fca0000000f00 */
[----:B------:R-:W-:-:S05]  /*0510*/  VIADD R2, R2, 0x440 ;  /* 0x0000044002027836 */ /* 0x000fca0000000000 */
[----:B-1----:R-:W-:-:S07]  /*0520*/  LEA R15, R5, R2, 0x18 ;  /* 0x00000002050f7211 */ /* 0x002fce00078ec0ff */
.L_x_5:
[-C--:B--2---:R-:W-:Y:S02]  /*0530*/  IADD3 R6, PT, PT, R3, R0.reuse, RZ ;  /* 0x0000000003067210 */ /* 0x084fe40007ffe0ff */
[----:B------:R-:W-:Y:S02]  /*0540*/  SHF.R.U32.HI R2, RZ, 0x1, R0 ;  /* 0x00000001ff027819 */ /* 0x000fe40000011600 */
[----:B------:R-:W-:Y:S01]  /*0550*/  IADD3 R16, PT, PT, R15, R0, RZ ;  /* 0x000000000f107210 */ /* 0x000fe20007ffe0ff */
[C-C-:B------:R-:W-:Y:S01]  /*0560*/  IMAD.IADD R4, R3.reuse, 0x1, R6.reuse ;  /* 0x0000000103047824 */ /* 0x140fe200078e0206 */
[----:B------:R-:W-:Y:S02]  /*0570*/  LOP3.LUT R11, R2, 0xf8, RZ, 0xc0, !PT ;  /* 0x000000f8020b7812 */ /* 0x000fe400078ec0ff */
[----:B------:R-:W-:Y:S01]  /*0580*/  SHF.R.U32.HI R0, RZ, 0x1, R6 ;  /* 0x00000001ff007819 */ /* 0x000fe20000011606 */
[C---:B------:R-:W-:Y:S01]  /*0590*/  IMAD.IADD R14, R3.reuse, 0x1, R4 ;  /* 0x00000001030e7824 */ /* 0x040fe200078e0204 */
[----:B------:R-:W-:Y:S01]  /*05a0*/  IADD3 R2, PT, PT, R3, R16, RZ ;  /* 0x0000001003027210 */ /* 0x000fe20007ffe0ff */
[----:B------:R-:W-:Y:S01]  /*05b0*/  IMAD.WIDE.U32 R10, R11, 0x2, R28 ;  /* 0x000000020b0a7825 */ /* 0x000fe200078e001c */
[----:B------:R-:W-:-:S02]  /*05c0*/  SHF.R.U32.HI R4, RZ, 0x1, R4 ;  /* 0x00000001ff047819 */ /* 0x000fc40000011604 */
[----:B------:R-:W-:Y:S01]  /*05d0*/  SHF.R.U32.HI R6, RZ, 0x1, R14 ;  /* 0x00000001ff067819 */ /* 0x000fe2000001160e */
[C---:B------:R-:W-:Y:S01]  /*05e0*/  IMAD.IADD R12, R3.reuse, 0x1, R2 ;  /* 0x00000001030c7824 */ /* 0x040fe200078e0202 */
[----:B------:R-:W-:Y:S01]  /*05f0*/  LOP3.LUT R5, R0, 0xf8, RZ, 0xc0, !PT ;  /* 0x000000f800057812 */ /* 0x000fe200078ec0ff */
[----:B------:R-:W-:Y:S01]  /*0600*/  @!PT LDS RZ, [RZ] ;  /* 0x00000000fffff984 */ /* 0x000fe20000000800 */
[----:B------:R-:W-:Y:S01]  /*0610*/  @!PT LDS RZ, [RZ] ;  /* 0x00000000fffff984 */ /* 0x000fe20000000800 */
[----:B------:R-:W-:Y:S01]  /*0620*/  @!PT LDS RZ, [RZ] ;  /* 0x00000000fffff984 */ /* 0x000fe20000000800 */
[----:B------:R2:W-:Y:S01]  /*0630*/  LDGSTS.E.128 [R16], desc[UR16][R10.64] ;  /* 0x000000000a107fae */ /* 0x0005e2000b9a1810 */
[----:B------:R-:W-:Y:S01]  /*0640*/  LOP3.LUT R7, R4, 0xf8, RZ, 0xc0, !PT ;  /* 0x000000f804077812 */ /* 0x000fe200078ec0ff */
[----:B------:R-:W-:Y:S01]  /*0650*/  IMAD.IADD R0, R3, 0x1, R14 ;  /* 0x0000000103007824 */ /* 0x000fe200078e020e */
[----:B------:R-:W-:Y:S01]  /*0660*/  LOP3.LUT R9, R6, 0xf8, RZ, 0xc0, !PT ;  /* 0x000000f806097812 */ /* 0x000fe200078ec0ff */
[--C-:B------:R-:W-:Y:S01]  /*0670*/  IMAD.WIDE.U32 R4, R5, 0x2, R28.reuse ;  /* 0x0000000205047825 */ /* 0x100fe200078e001c */
[----:B------:R-:W-:Y:S02]  /*0680*/  IADD3 R13, PT, PT, R3, R12, RZ ;  /* 0x0000000c030d7210 */ /* 0x000fe40007ffe0ff */
[----:B------:R-:W-:Y:S01]  /*0690*/  ISETP.GE.U32.AND P0, PT, R0, 0x200, PT ;  /* 0x000002000000780c */ /* 0x000fe20003f06070 */
[--C-:B------:R-:W-:Y:S01]  /*06a0*/  IMAD.WIDE.U32 R6, R7, 0x2, R28.reuse ;  /* 0x0000000207067825 */ /* 0x100fe200078e001c */
[----:B------:R2:W-:Y:S03]  /*06b0*/  LDGSTS.E.128 [R2], desc[UR16][R4.64] ;  /* 0x0000000004027fae */ /* 0x0005e6000b9a1810 */
[----:B------:R-:W-:Y:S01]  /*06c0*/  IMAD.WIDE.U32 R8, R9, 0x2, R28 ;  /* 0x0000000209087825 */ /* 0x000fe200078e001c */
[----:B------:R2:W-:Y:S04]  /*06d0*/  LDGSTS.E.128 [R12], desc[UR16][R6.64] ;  /* 0x00000000060c7fae */ /* 0x0005e8000b9a1810 */
[----:B------:R2:W-:Y:S03]  /*06e0*/  LDGSTS.E.128 [R13], desc[UR16][R8.64] ;  /* 0x00000000080d7fae */ /* 0x0005e6000b9a1810 */
[----:B------:R-:W-:Y:S05]  /*06f0*/  @!P0 BRA `(.L_x_5) ;  /* 0xfffffffc008c8947 */ /* 0x000fea000383ffff */
.L_x_1:
[----:B------:R-:W-:Y:S05]  /*0700*/  BSYNC.RECONVERGENT B0 ;  /* 0x0000000000007941 */ /* 0x000fea0003800200 */
.L_x_0:
[----:B------:R-:W0:Y:S01]  /*0710*/  LDGDEPBAR ;  /* 0x00000000000079af */ /* 0x000e220000000000 */
[----:B------:R-:W-:Y:S01]  /*0720*/  UISETP.GE.AND UP0, UPT, UR21, 0x10, UPT ;  /* 0x000000101500788c */ /* 0x000fe2000bf06270 */
[----:B--2---:R-:W-:Y:S02]  /*0730*/  MOV R2, 0x358637bd ;  /* 0x358637bd00027802 */ /* 0x004fe40000000f00 */
[----:B------:R-:W-:Y:S02]  /*0740*/  CS2R R44, SRZ ;  /* 0x00000000002c7805 */ /* 0x000fe4000001ff00 */
[----:B------:R-:W-:Y:S02]  /*0750*/  CS2R R34, SRZ ;  /* 0x0000000000227805 */ /* 0x000fe4000001ff00 */
[----:B------:R-:W-:Y:S02]  /*0760*/  CS2R R36, SRZ ;  /* 0x0000000000247805 */ /* 0x000fe4000001ff00 */
[----:B------:R-:W-:-:S02]  /*0770*/  CS2R R46, SRZ ;  /* 0x00000000002e7805 */ /* 0x000fc4000001ff00 */
[----:B------:R-:W-:Y:S01]  /*0780*/  CS2R R38, SRZ ;  /* 0x0000000000267805 */ /* 0x000fe2000001ff00 */
[----:B------:R-:W-:Y:S01]  /*0790*/  IMAD.MOV.U32 R43, RZ, RZ, RZ ;  /* 0x000000ffff2b7224 */ /* 0x000fe200078e00ff */
[----:B------:R-:W-:Y:S02]  /*07a0*/  CS2R R40, SRZ ;  /* 0x0000000000287805 */ /* 0x000fe4000001ff00 */
[----:B------:R-:W-:Y:S02]  /*07b0*/  CS2R R50, SRZ ;  /* 0x0000000000327805 */ /* 0x000fe4000001ff00 */
[----:B------:R-:W-:Y:S01]  /*07c0*/  MOV R49, RZ ;  /* 0x000000ff00317202 */ /* 0x000fe20000000f00 */
[----:B------:R-:W-:-:S04]  /*07d0*/  DEPBAR.LE SB0, 0x0 ;  /* 0x000080000000791a */ /* 0x000fc80000000000 */
[----:B------:R-:W-:Y:S06]  /*07e0*/  BAR.SYNC.DEFER_BLOCKING 0x0 ;  /* 0x0000000000007b1d */ /* 0x000fec0000010000 */
[----:B------:R-:W-:Y:S05]  /*07f0*/  BRA.U !UP0, `(.L_x_6) ;  /* 0x0000001d08ac7547 */ /* 0x000fea000b800000 */
[----:B------:R-:W2:Y:S01]  /*0800*/  LDCU UR19, c[0x0][0x360] ;  /* 0x00006c00ff1377ac */ /* 0x000ea20008000800 */
[----:B------:R-:W-:Y:S01]  /*0810*/  IMAD.MOV.U32 R27, RZ, RZ, -0xeb60d36 ;  /* 0xf149f2caff1b7424 */ /* 0x000fe200078e00ff */
[----:B------:R-:W-:Y:S02]  /*0820*/  CS2R R24, SRZ ;  /* 0x0000000000187805 */ /* 0x000fe4000001ff00 */
[----:B------:R-:W-:Y:S02]  /*0830*/  CS2R R22, SRZ ;  /* 0x0000000000167805 */ /* 0x000fe4000001ff00 */
[----:B------:R-:W-:Y:S02]  /*0840*/  CS2R R20, SRZ ;  /* 0x0000000000147805 */ /* 0x000fe4000001ff00 */
[----:B-1----:R-:W-:Y:S02]  /*0850*/  CS2R R10, SRZ ;  /* 0x00000000000a7805 */ /* 0x002fe4000001ff00 */
[----:B------:R-:W-:Y:S01]  /*0860*/  CS2R R8, SRZ ;  /* 0x0000000000087805 */ /* 0x000fe2000001ff00 */
[----:B------:R-:W-:Y:S01]  /*0870*/  UMOV UR5, URZ ;  /* 0x000000ff00057c82 */ /* 0x000fe20008000000 */
[----:B--2---:R-:W-:-:S06]  /*0880*/  USHF.L.U32 UR4, UR19, 0x4, URZ ;  /* 0x0000000413047899 */ /* 0x004fcc00080006ff */
[----:B------:R-:W-:Y:S01]  /*0890*/  VIADD R0, R30, UR4 ;  /* 0x000000041e007c36 */ /* 0x000fe20008000000 */
[----:B------:R-:W-:Y:S02]  /*08a0*/  IADD3 R7, PT, PT, RZ, -UR4, RZ ;  /* 0x80000004ff077c10 */ /* 0x000fe4000fffe0ff */
[----:B------:R-:W1:Y:S01]  /*08b0*/  I2F.U32.RP R4, UR4 ;  /* 0x0000000400047d06 */ /* 0x000e620008209000 */
[----:B------:R-:W-:Y:S02]  /*08c0*/  ISETP.NE.U32.AND P2, PT, RZ, UR4, PT ;  /* 0x00000004ff007c0c */ /* 0x000fe4000bf45070 */
[C---:B------:R-:W-:Y:S02]  /*08d0*/  ISETP.GE.U32.AND P0, PT, R0.reuse, 0x200, PT ;  /* 0x000002000000780c */ /* 0x040fe40003f06070 */
[----:B------:R-:W-:Y:S02]  /*08e0*/  VIMNMX.U32 R5, PT, PT, R0, 0x200, !PT ;  /* 0x0000020000057848 */ /* 0x000fe40007fe0000 */
[----:B------:R-:W-:-:S04]  /*08f0*/  SEL R26, RZ, 0x1, P0 ;  /* 0x00000001ff1a7807 */ /* 0x000fc80000000000 */
[----:B------:R-:W-:Y:S01]  /*0900*/  IADD3 R5, PT, PT, R5, -R0, -R26 ;  /* 0x8000000005057210 */ /* 0x000fe20007ffe81a */
[----:B-1----:R-:W1:Y:S02]  /*0910*/  MUFU.RCP R4, R4 ;  /* 0x0000000400047308 */ /* 0x002e640000001000 */
[----:B-1----:R-:W-:-:S06]  /*0920*/  VIADD R2, R4, 0xffffffe ;  /* 0x0ffffffe04027836 */ /* 0x002fcc0000000000 */
[----:B------:R1:W2:Y:S02]  /*0930*/  F2I.FTZ.U32.TRUNC.NTZ R3, R2 ;  /* 0x0000000200037305 */ /* 0x0002a4000021f000 */
[----:B-1----:R-:W-:Y:S01]  /*0940*/  MOV R2, RZ ;  /* 0x000000ff00027202 */ /* 0x002fe20000000f00 */
[----:B--2---:R-:W-:-:S04]  /*0950*/  IMAD R7, R7, R3, RZ ;  /* 0x0000000307077224 */ /* 0x004fc800078e02ff */
[----:B------:R-:W-:Y:S01]  /*0960*/  IMAD.HI.U32 R4, R3, R7, R2 ;  /* 0x0000000703047227 */ /* 0x000fe200078e0002 */
[----:B------:R-:W-:Y:S02]  /*0970*/  CS2R R6, SRZ ;  /* 0x0000000000067805 */ /* 0x000fe4000001ff00 */
[----:B------:R-:W-:-:S03]  /*0980*/  MOV R2, RZ ;  /* 0x000000ff00027202 */ /* 0x000fc60000000f00 */
[----:B------:R-:W-:-:S04]  /*0990*/  IMAD.HI.U32 R3, R4, R5, RZ ;  /* 0x0000000504037227 */ /* 0x000fc800078e00ff */
[----:B------:R-:W-:-:S04]  /*09a0*/  IMAD.MOV R0, RZ, RZ, -R3 ;  /* 0x000000ffff007224 */ /* 0x000fc800078e0a03 */
[----:B------:R-:W-:Y:S02]  /*09b0*/  IMAD R5, R0, UR4, R5 ;  /* 0x0000000400057c24 */ /* 0x000fe4000f8e0205 */
[----:B------:R-:W-:-:S03]  /*09c0*/  IMAD.MOV.U32 R0, RZ, RZ, RZ ;  /* 0x000000ffff007224 */ /* 0x000fc600078e00ff */
[----:B------:R-:W-:-:S13]  /*09d0*/  ISETP.GE.U32.AND P0, PT, R5, UR4, PT ;  /* 0x0000000405007c0c */ /* 0x000fda000bf06070 */
[----:B------:R-:W-:Y:S01]  /*09e0*/  @P0 IADD3 R5, PT, PT, R5, -UR4, RZ ;  /* 0x8000000405050c10 */ /* 0x000fe2000fffe0ff */
[----:B------:R-:W-:-:S03]  /*09f0*/  @P0 VIADD R3, R3, 0x1 ;  /* 0x0000000103030836 */ /* 0x000fc60000000000 */
[----:B------:R-:W-:Y:S02]  /*0a00*/  ISETP.GE.U32.AND P1, PT, R5, UR4, PT ;  /* 0x0000000405007c0c */ /* 0x000fe4000bf26070 */
[----:B------:R-:W-:-:S11]  /*0a10*/  CS2R R4, SRZ ;  /* 0x0000000000047805 */ /* 0x000fd6000001ff00 */
[----:B------:R-:W-:Y:S02]  /*0a20*/  @P1 IADD3 R3, PT, PT, R3, 0x1, RZ ;  /* 0x0000000103031810 */ /* 0x000fe40007ffe0ff */
[----:B------:R-:W-:Y:S01]  /*0a30*/  @!P2 LOP3.LUT R3, RZ, UR4, RZ, 0x33, !PT ;  /* 0x00000004ff03ac12 */ /* 0x000fe2000f8e33ff */
[----:B------:R-:W-:-:S03]  /*0a40*/  USHF.R.S32.HI UR4, URZ, 0x1f, UR21 ;  /* 0x0000001fff047899 */ /* 0x000fc60008011415 */
[----:B------:R-:W-:Y:S01]  /*0a50*/  IADD3 R26, PT, PT, R26, R3, RZ ;  /* 0x000000031a1a7210 */ /* 0x000fe20007ffe0ff */
[----:B------:R-:W-:Y:S01]  /*0a60*/  ULEA.HI UR4, UR4, UR21, URZ, 0x4 ;  /* 0x0000001504047291 */ /* 0x000fe2000f8f20ff */
[----:B------:R-:W-:-:S03]  /*0a70*/  IMAD.MOV.U32 R3, RZ, RZ, RZ ;  /* 0x000000ffff037224 */ /* 0x000fc600078e00ff */
[----:B------:R-:W-:-:S03]  /*0a80*/  USHF.R.S32.HI UR9, URZ, 0x4, UR4 ;  /* 0x00000004ff097899 */ /* 0x000fc60008011404 */
[----:B------:R-:W-:-:S09]  /*0a90*/  UMOV UR4, URZ ;  /* 0x000000ff00047c82 */ /* 0x000fd20008000000 */
.L_x_18:
[----:B------:R-:W-:Y:S01]  /*0aa0*/  ISETP.GT.U32.AND P1, PT, R31, 0x1f, PT ;  /* 0x0000001f1f00780c */ /* 0x000fe20003f24070 */
[----:B------:R-:W-:Y:S02]  /*0ab0*/  UIADD3 UR13, UPT, UPT, UR4, 0x1, URZ ;  /* 0x00000001040d7890 */ /* 0x000fe4000fffe0ff */
[----:B------:R-:W-:-:S10]  /*0ac0*/  ULOP3.LUT UR22, UR5, 0x1, URZ, 0x3c, !UPT ;  /* 0x0000000105167892 */ /* 0x000fd4000f8e3cff */
[----:B--23--:R-:W-:Y:S05]  /*0ad0*/  @P1 BRA `(.L_x_7) ;  /* 0x0000000000a41947 */ /* 0x00cfea0003800000 */
[----:B------:R-:W1:Y:S01]  /*0ae0*/  S2R R34, SR_LANEID ;  /* 0x0000000000227919 */ /* 0x000e620000000000 */
[----:B------:R-:W2:Y:S01]  /*0af0*/  LDC R37, c[0x0][0x3a4] ;  /* 0x0000e900ff257b82 */ /* 0x000ea20000000800 */
[----:B------:R-:W-:Y:S05]  /*0b00*/  WARPSYNC.ALL ;  /* 0x0000000000007948 */ /* 0x000fea0003800000 */
[----:B------:R-:W3:Y:S01]  /*0b10*/  LDCU.64 UR14, c[0x0][0x388] ;  /* 0x00007100ff0e77ac */ /* 0x000ee20008000a00 */
[----:B------:R-:W-:Y:S01]  /*0b20*/  MOV R35, RZ ;  /* 0x000000ff00237202 */ /* 0x000fe20000000f00 */
[----:B------:R-:W-:-:S04]  /*0b30*/  ULEA UR10, UP0, UR4, UR20, 0x4 ;  /* 0x00000014040a7291 */ /* 0x000fc8000f8020ff */
[----:B------:R-:W-:Y:S01]  /*0b40*/  UIADD3.X UR11, UPT, UPT, URZ, UR12, URZ, UP0, !UPT ;  /* 0x0000000cff0b7290 */ /* 0x000fe200087fe4ff */
[----:B--2---:R-:W-:Y:S01]  /*0b50*/  SHF.R.U32.HI R12, RZ, 0x1, R37 ;  /* 0x00000001ff0c7819 */ /* 0x004fe20000011625 */
[----:B---3--:R-:W-:-:S04]  /*0b60*/  ULEA UR8, UP0, UR10, UR14, 0x1 ;  /* 0x0000000e0a087291 */ /* 0x008fc8000f8008ff */
[----:B------:R-:W-:Y:S01]  /*0b70*/  ULEA.HI.X UR10, UR10, UR15, UR11, 0x1, UP0 ;  /* 0x0000000f0a0a7291 */ /* 0x000fe200080f0c0b */
[----:B-1----:R-:W-:Y:S02]  /*0b80*/  SHF.R.U32.HI R17, RZ, 0x2, R34 ;  /* 0x00000002ff117819 */ /* 0x002fe40000011622 */
[----:B------:R-:W-:-:S05]  /*0b90*/  LOP3.LUT R34, R34, 0x3, RZ, 0xc0, !PT ;  /* 0x0000000322227812 */ /* 0x000fca00078ec0ff */
[----:B------:R-:W-:-:S03]  /*0ba0*/  IMAD.WIDE.U32 R12, R17, R12, R34 ;  /* 0x0000000c110c7225 */ /* 0x000fc600078e0022 */
[----:B------:R-:W-:-:S04]  /*0bb0*/  LEA R14, P0, R12, UR8, 0x2 ;  /* 0x000000080c0e7c11 */ /* 0x000fc8000f8010ff */
[----:B------:R-:W-:-:S03]  /*0bc0*/  LEA.HI.X R15, R12, UR10, R13, 0x2, P0 ;  /* 0x0000000a0c0f7c11 */ /* 0x000fc600080f140d */
[----:B------:R-:W-:Y:S02]  /*0bd0*/  IMAD.WIDE.U32 R36, R37, 0x10, R14 ;  /* 0x0000001025247825 */ /* 0x000fe400078e000e */
[----:B------:R-:W2:Y:S04]  /*0be0*/  LDG.E R40, desc[UR16][R14.64] ;  /* 0x000000100e287981 */ /* 0x000ea8000c1e1900 */
[----:B------:R-:W3:Y:S04]  /*0bf0*/  LDG.E R41, desc[UR16][R36.64] ;  /* 0x0000001024297981 */ /* 0x000ee8000c1e1900 */
[----:B------:R-:W4:Y:S04]  /*0c00*/  LDG.E R32, desc[UR16][R14.64+0x10] ;  /* 0x000010100e207981 */ /* 0x000f28000c1e1900 */
[----:B------:R-:W5:Y:S01]  /*0c10*/  LDG.E R33, desc[UR16][R36.64+0x10] ;  /* 0x0000101024217981 */ /* 0x000f62000c1e1900 */
[----:B------:R-:W-:-:S03]  /*0c20*/  IMAD.WIDE.U32 R34, R17, 0x8, R34 ;  /* 0x0000000811227825 */ /* 0x000fc600078e0022 */
[----:B------:R-:W-:-:S04]  /*0c30*/  LEA R38, P0, R34, UR6, 0x2 ;  /* 0x0000000622267c11 */ /* 0x000fc8000f8010ff */
[----:B------:R-:W-:-:S05]  /*0c40*/  LEA.HI.X R39, R34, UR7, R35, 0x2, P0 ;  /* 0x0000000722277c11 */ /* 0x000fca00080f1423 */
[----:B------:R-:W5:Y:S04]  /*0c50*/  LDG.E R16, desc[UR16][R38.64] ;  /* 0x0000001026107981 */ /* 0x000f68000c1e1900 */
[----:B------:R-:W5:Y:S04]  /*0c60*/  LDG.E R17, desc[UR16][R38.64+0x100] ;  /* 0x0001001026117981 */ /* 0x000f68000c1e1900 */
[----:B------:R-:W5:Y:S04]  /*0c70*/  LDG.E R18, desc[UR16][R38.64+0x10] ;  /* 0x0000101026127981 */ /* 0x000f68000c1e1900 */
[----:B------:R-:W5:Y:S01]  /*0c80*/  LDG.E R19, desc[UR16][R38.64+0x110] ;  /* 0x0001101026137981 */ /* 0x000f62000c1e1900 */
[----:B------:R-:W1:Y:S01]  /*0c90*/  S2UR UR10, SR_CgaCtaId ;  /* 0x00000000000a79c3 */ /* 0x000e620000008800 */
[----:B------:R-:W-:-:S02]  /*0ca0*/  UMOV UR8, 0x400 ;  /* 0x0000040000087882 */ /* 0x000fc40000000000 */
[----:B-1----:R-:W-:-:S06]  /*0cb0*/  ULEA UR8, UR10, UR8, 0x18 ;  /* 0x000000080a087291 */ /* 0x002fcc000f8ec0ff */
[----:B------:R-:W-:Y:S01]  /*0cc0*/  LEA R34, R34, UR8, 0x3 ;  /* 0x0000000822227c11 */ /* 0x000fe2000f8e18ff */
[----:B--2---:R-:W-:Y:S04]  /*0cd0*/  MOVM.16.MT88 R12, R40 ;  /* 0x00000000280c723a */ /* 0x004fe80000000000 */
[----:B---3--:R-:W1:Y:S04]  /*0ce0*/  MOVM.16.MT88 R13, R41 ;  /* 0x00000000290d723a */ /* 0x008e680000000000 */
[----:B----4-:R-:W-:Y:S04]  /*0cf0*/  MOVM.16.MT88 R32, R32 ;  /* 0x000000002020723a */ /* 0x010fe80000000000 */
[----:B-----5:R-:W2:Y:S01]  /*0d00*/  MOVM.16.MT88 R33, R33 ;  /* 0x000000002121723a */ /* 0x020ea20000000000 */
[C---:B-1----:R-:W-:Y:S08]  /*0d10*/  HMMA.16816.F32 R12, R16.reuse, R12, RZ ;  /* 0x0000000c100c723c */ /* 0x042ff000000018ff */
[----:B--2---:R-:W-:Y:S11]  /*0d20*/  HMMA.16816.F32 R16, R16, R32, RZ ;  /* 0x000000201010723c */ /* 0x004ff600000018ff */
[----:B------:R1:W-:Y:S04]  /*0d30*/  STS.64 [R34], R12 ;  /* 0x0000000c22007388 */ /* 0x0003e80000000a00 */
[----:B------:R1:W-:Y:S04]  /*0d40*/  STS.64 [R34+0x200], R14 ;  /* 0x0002000e22007388 */ /* 0x0003e80000000a00 */
[----:B------:R1:W-:Y:S04]  /*0d50*/  STS.64 [R34+0x20], R16 ;  /* 0x0000201022007388 */ /* 0x0003e80000000a00 */
[----:B------:R1:W-:Y:S02]  /*0d60*/  STS.64 [R34+0x220], R18 ;  /* 0x0002201222007388 */ /* 0x0003e40000000a00 */
.L_x_7:
[----:B------:R-:W-:Y:S05]  /*0d70*/  WARPSYNC.ALL ;  /* 0x0000000000007948 */ /* 0x000fea0003800000 */
[----:B------:R-:W-:Y:S01]  /*0d80*/  BAR.SYNC.DEFER_BLOCKING 0x0 ;  /* 0x0000000000007b1d */ /* 0x000fe20000010000 */
[----:B------:R-:W-:-:S09]  /*0d90*/  UISETP.GE.AND UP1, UPT, UR13, UR9, UPT ;  /* 0x000000090d00728c */ /* 0x000fd2000bf26270 */
[----:B------:R-:W-:Y:S05]  /*0da0*/  BRA.U UP1, `(.L_x_8) ;  /* 0x0000000501f07547 */ /* 0x000fea000b800000 */
[----:B------:R-:W-:Y:S04]  /*0db0*/  BSSY.RECONVERGENT B0, `(.L_x_9) ;  /* 0x000007a000007945 */ /* 0x000fe80003800200 */
[----:B------:R-:W-:Y:S05]  /*0dc0*/  @P1 BRA `(.L_x_10) ;  /* 0x0000000400e01947 */ /* 0x000fea0003800000 */
[----:B-1----:R-:W-:Y:S01]  /*0dd0*/  LOP3.LUT R15, R26, 0x3, RZ, 0xc0, !PT ;  /* 0x000000031a0f7812 */ /* 0x002fe200078ec0ff */
[----:B------:R-:W-:Y:S01]  /*0de0*/  IMAD.U32 R33, RZ, RZ, UR19 ;  /* 0x00000013ff217e24 */ /* 0x000fe2000f8e00ff */
[----:B------:R-:W-:Y:S01]  /*0df0*/  BSSY.RECONVERGENT B1, `(.L_x_11) ;  /* 0x000002f000017945 */ /* 0x000fe20003800200 */
[----:B------:R-:W-:Y:S02]  /*0e00*/  MOV R36, R30 ;  /* 0x0000001e00247202 */ /* 0x000fe40000000f00 */
[----:B------:R-:W-:Y:S01]  /*0e10*/  ISETP.NE.AND P0, PT, R15, 0x3, PT ;  /* 0x000000030f00780c */ /* 0x000fe20003f05270 */
[----:B------:R-:W-:-:S12]  /*0e20*/  IMAD.SHL.U32 R33, R33, 0x10, RZ ;  /* 0x0000001021217824 */ /* 0x000fd800078e00ff */
[----:B------:R-:W-:Y:S05]  /*0e30*/  @!P0 BRA `(.L_x_12) ;  /* 0x0000000000a88947 */ /* 0x000fea0003800000 */
[----:B------:R-:W1:Y:S01]  /*0e40*/  S2UR UR8, SR_CgaCtaId ;  /* 0x00000000000879c3 */ /* 0x000e620000008800 */
[----:B------:R-:W-:Y:S01]  /*0e50*/  UMOV UR4, 0x400 ;  /* 0x0000040000047882 */ /* 0x000fe20000000000 */
[----:B------:R-:W-:Y:S01]  /*0e60*/  SHF.L.U32 R12, R31, 0x3, RZ ;  /* 0x000000031f0c7819 */ /* 0x000fe200000006ff */
[----:B------:R-:W-:Y:S01]  /*0e70*/  UIADD3 UR4, UPT, UPT, UR4, 0x440, URZ ;  /* 0x0000044004047890 */ /* 0x000fe2000fffe0ff */
[----:B------:R-:W-:Y:S01]  /*0e80*/  IMAD.U32 R13, RZ, RZ, UR13 ;  /* 0x0000000dff0d7e24 */ /* 0x000fe2000f8e00ff */
[----:B------:R-:W-:Y:S02]  /*0e90*/  ISETP.NE.AND P0, PT, R15, RZ, PT ;  /* 0x000000ff0f00720c */ /* 0x000fe40003f05270 */
[----:B------:R-:W-:Y:S02]  /*0ea0*/  LOP3.LUT R12, R12, 0xf8, RZ, 0xc0, !PT ;  /* 0x000000f80c0c7812 */ /* 0x000fe400078ec0ff */
[----:B------:R-:W-:Y:S02]  /*0eb0*/  IADD3 R36, PT, PT, R30, R33, RZ ;  /* 0x000000211e247210 */ /* 0x000fe40007ffe0ff */
[----:B------:R-:W-:-:S05]  /*0ec0*/  LEA R13, R13, R12, 0x8 ;  /* 0x0000000c0d0d7211 */ /* 0x000fca00078e40ff */
[----:B------:R-:W-:Y:S01]  /*0ed0*/  IMAD.WIDE R12, R13, 0x2, R28 ;  /* 0x000000020d0c7825 */ /* 0x000fe200078e021c */
[----:B-1----:R-:W-:-:S04]  /*0ee0*/  ULEA UR4, UR8, UR4, 0x18 ;  /* 0x0000000408047291 */ /* 0x002fc8000f8ec0ff */
[----:B------:R-:W-:-:S06]  /*0ef0*/  ULEA UR4, UR22, UR4, 0x9 ;  /* 0x0000000416047291 */ /* 0x000fcc000f8e48ff */
[----:B------:R-:W-:-:S05]  /*0f00*/  VIADD R14, R30, UR4 ;  /* 0x000000041e0e7c36 */ /* 0x000fca0008000000 */
[----:B------:R-:W-:Y:S01]  /*0f10*/  @!PT LDS RZ, [RZ] ;  /* 0x00000000fffff984 */ /* 0x000fe20000000800 */
[----:B------:R-:W-:Y:S01]  /*0f20*/  @!PT LDS RZ, [RZ] ;  /* 0x00000000fffff984 */ /* 0x000fe20000000800 */
[----:B------:R-:W-:Y:S01]  /*0f30*/  @!PT LDS RZ, [RZ] ;  /* 0x00000000fffff984 */ /* 0x000fe20000000800 */
[----:B------:R1:W-:Y:S01]  /*0f40*/  LDGSTS.E.128 [R14], desc[UR16][R12.64] ;  /* 0x000000000c0e7fae */ /* 0x0003e2000b9a1810 */
[----:B------:R-:W-:Y:S05]  /*0f50*/  @!P0 BRA `(.L_x_12) ;  /* 0x0000000000608947 */ /* 0x000fea0003800000 */
[----:B-1----:R-:W-:Y:S01]  /*0f60*/  SHF.R.U32.HI R12, RZ, 0x1, R36 ;  /* 0x00000001ff0c7819 */ /* 0x002fe20000011624 */
[----:B------:R-:W-:Y:S01]  /*0f70*/  IMAD.U32 R13, RZ, RZ, UR13 ;  /* 0x0000000dff0d7e24 */ /* 0x000fe2000f8e00ff */
[----:B------:R-:W-:Y:S01]  /*0f80*/  ISETP.NE.AND P0, PT, R15, 0x1, PT ;  /* 0x000000010f00780c */ /* 0x000fe20003f05270 */
[C---:B------:R-:W-:Y:S01]  /*0f90*/  IMAD.IADD R14, R33.reuse, 0x1, R14 ;  /* 0x00000001210e7824 */ /* 0x040fe200078e020e */
[----:B------:R-:W-:Y:S02]  /*0fa0*/  LOP3.LUT R12, R12, 0xf8, RZ, 0xc0, !PT ;  /* 0x000000f80c0c7812 */ /* 0x000fe400078ec0ff */
[----:B------:R-:W-:Y:S02]  /*0fb0*/  IADD3 R36, PT, PT, R33, R36, RZ ;  /* 0x0000002421247210 */ /* 0x000fe40007ffe0ff */
[----:B------:R-:W-:-:S05]  /*0fc0*/  LEA R13, R13, R12, 0x8 ;  /* 0x0000000c0d0d7211 */ /* 0x000fca00078e40ff */
[----:B------:R-:W-:-:S05]  /*0fd0*/  IMAD.WIDE R12, R13, 0x2, R28 ;  /* 0x000000020d0c7825 */ /* 0x000fca00078e021c */
[----:B------:R-:W-:Y:S01]  /*0fe0*/  @!PT LDS RZ, [RZ] ;  /* 0x00000000fffff984 */ /* 0x000fe20000000800 */
[----:B------:R-:W-:Y:S01]  /*0ff0*/  @!PT LDS RZ, [RZ] ;  /* 0x00000000fffff984 */ /* 0x000fe20000000800 */
[----:B------:R-:W-:Y:S01]  /*1000*/  @!PT LDS RZ, [RZ] ;  /* 0x00000000fffff984 */ /* 0x000fe20000000800 */
[----:B------:R2:W-:Y:S01]  /*1010*/  LDGSTS.E.128 [R14], desc[UR16][R12.64] ;  /* 0x000000000c0e7fae */ /* 0x0005e2000b9a1810 */
[----:B------:R-:W-:Y:S05]  /*1020*/  @!P0 BRA `(.L_x_12) ;  /* 0x00000000002c8947 */ /* 0x000fea0003800000 */
[----:B--2---:R-:W-:Y:S01]  /*1030*/  SHF.R.U32.HI R12, RZ, 0x1, R36 ;  /* 0x00000001ff0c7819 */ /* 0x004fe20000011624 */
[----:B------:R-:W-:Y:S01]  /*1040*/  IMAD.U32 R13, RZ, RZ, UR13 ;  /* 0x0000000dff0d7e24 */ /* 0x000fe2000f8e00ff */
[C---:B------:R-:W-:Y:S01]  /*1050*/  IADD3 R36, PT, PT, R33.reuse, R36, RZ ;  /* 0x0000002421247210 */ /* 0x040fe20007ffe0ff */
[----:B------:R-:W-:Y:S01]  /*1060*/  IMAD.IADD R15, R33, 0x1, R14 ;  /* 0x00000001210f7824 */ /* 0x000fe200078e020e */
[----:B------:R-:W-:-:S04]  /*1070*/  LOP3.LUT R12, R12, 0xf8, RZ, 0xc0, !PT ;  /* 0x000000f80c0c7812 */ /* 0x000fc800078ec0ff */
[----:B------:R-:W-:-:S05]  /*1080*/  LEA R13, R13, R12, 0x8 ;  /* 0x0000000c0d0d7211 */ /* 0x000fca00078e40ff */
[----:B------:R-:W-:-:S05]  /*1090*/  IMAD.WIDE R12, R13, 0x2, R28 ;  /* 0x000000020d0c7825 */ /* 0x000fca00078e021c */
[----:B------:R-:W-:Y:S01]  /*10a0*/  @!PT LDS RZ, [RZ] ;  /* 0x00000000fffff984 */ /* 0x000fe20000000800 */
[----:B------:R-:W-:Y:S01]  /*10b0*/  @!PT LDS RZ, [RZ] ;  /* 0x00000000fffff984 */ /* 0x000fe20000000800 */
[----:B------:R-:W-:Y:S01]  /*10c0*/  @!PT LDS RZ, [RZ] ;  /* 0x00000000fffff984 */ /* 0x000fe20000000800 */
[----:B------:R3:W-:Y:S02]  /*10d0*/  LDGSTS.E.128 [R15], desc[UR16][R12.64] ;  /* 0x000000000c0f7fae */ /* 0x0007e4000b9a1810 */
.L_x_12:
[----:B------:R-:W-:Y:S05]  /*10e0*/  BSYNC.RECONVERGENT B1 ;  /* 0x0000000000017941 */ /* 0x000fea0003800200 */
.L_x_11:
[----:B------:R-:W-:-:S13]  /*10f0*/  ISETP.GE.U32.AND P0, PT, R26, 0x3, PT ;  /* 0x000000031a00780c */ /* 0x000fda0003f06070 */
[----:B------:R-:W-:Y:S05]  /*1100*/  @!P0 BRA `(.L_x_10) ;  /* 0x0000000400108947 */ /* 0x000fea0003800000 */
[----:B------:R-:W4:Y:S01]  /*1110*/  S2UR UR8, SR_CgaCtaId ;  /* 0x00000000000879c3 */ /* 0x000f220000008800 */
[----:B------:R-:W-:Y:S01]  /*1120*/  UMOV UR4, 0x400 ;  /* 0x0000040000047882 */ /* 0x000fe20000000000 */
[----:B---3--:R-:W-:Y:S01]  /*1130*/  IMAD.U32 R15, RZ, RZ, UR19 ;  /* 0x00000013ff0f7e24 */ /* 0x008fe2000f8e00ff */
[----:B------:R-:W-:Y:S01]  /*1140*/  UIADD3 UR4, UPT, UPT, UR4, 0x440, URZ ;  /* 0x0000044004047890 */ /* 0x000fe2000fffe0ff */
[----:B-12---:R-:W-:Y:S01]  /*1150*/  IMAD.U32 R13, RZ, RZ, UR19 ;  /* 0x00000013ff0d7e24 */ /* 0x006fe2000f8e00ff */
[----:B------:R-:W-:Y:S01]  /*1160*/  MOV R12, UR22 ;  /* 0x00000016000c7c02 */ /* 0x000fe20008000f00 */
[--C-:B------:R-:W-:Y:S01]  /*1170*/  IMAD.IADD R35, R33, 0x1, R36.reuse ;  /* 0x0000000121237824 */ /* 0x100fe200078e0224 */
[----:B------:R-:W-:Y:S01]  /*1180*/  LEA R34, R15, R36, 0x5 ;  /* 0x000000240f227211 */ /* 0x000fe200078e28ff */
[----:B------:R-:W-:Y:S01]  /*1190*/  IMAD R32, R13, 0x30, R36 ;  /* 0x000000300d207824 */ /* 0x000fe200078e0224 */
[----:B------:R-:W-:Y:S01]  /*11a0*/  MOV R18, UR22 ;  /* 0x0000001600127c02 */ /* 0x000fe20008000f00 */
[----:B------:R-:W-:Y:S01]  /*11b0*/  IMAD.U32 R16, RZ, RZ, UR22 ;  /* 0x00000016ff107e24 */ /* 0x000fe2000f8e00ff */
[----:B------:R-:W-:Y:S01]  /*11c0*/  MOV R14, UR22 ;  /* 0x00000016000e7c02 */ /* 0x000fe20008000f00 */
[----:B----4-:R-:W-:-:S06]  /*11d0*/  ULEA UR4, UR8, UR4, 0x18 ;  /* 0x0000000408047291 */ /* 0x010fcc000f8ec0ff */
[----:B------:R-:W-:Y:S01]  /*11e0*/  IADD3 R37, PT, PT, R32, UR4, RZ ;  /* 0x0000000420257c10 */ /* 0x000fe2000fffe0ff */
[----:B------:R-:W-:Y:S01]  /*11f0*/  VIADD R39, R34, UR4 ;  /* 0x0000000422277c36 */ /* 0x000fe20008000000 */
[----:B------:R-:W-:Y:S02]  /*1200*/  IADD3 R43, PT, PT, R36, UR4, RZ ;  /* 0x00000004242b7c10 */ /* 0x000fe4000fffe0ff */
[----:B------:R-:W-:Y:S01]  /*1210*/  IADD3 R41, PT, PT, R35, UR4, RZ ;  /* 0x0000000423297c10 */ /* 0x000fe2000fffe0ff */
[----:B------:R-:W-:Y:S01]  /*1220*/  IMAD R37, R12, 0x200, R37 ;  /* 0x000002000c257824 */ /* 0x000fe200078e0225 */
[----:B------:R-:W-:Y:S01]  /*1230*/  LEA R39, R14, R39, 0x9 ;  /* 0x000000270e277211 */ /* 0x000fe200078e48ff */
[----:B------:R-:W-:Y:S01]  /*1240*/  IMAD R43, R18, 0x200, R43 ;  /* 0x00000200122b7824 */ /* 0x000fe200078e022b */
[----:B------:R-:W-:-:S07]  /*1250*/  LEA R41, R16, R41, 0x9 ;  /* 0x0000002910297211 */ /* 0x000fce00078e48ff */
.L_x_13:
[----:B------:R-:W-:Y:S01]  /*1260*/  SHF.R.U32.HI R12, RZ, 0x1, R36 ;  /* 0x00000001ff0c7819 */ /* 0x000fe20000011624 */
[----:B------:R-:W-:Y:S01]  /*1270*/  IMAD.U32 R42, RZ, RZ, UR13 ;  /* 0x0000000dff2a7e24 */ /* 0x000fe2000f8e00ff */
[----:B------:R-:W-:Y:S02]  /*1280*/  MOV R38, UR13 ;  /* 0x0000000d00267c02 */ /* 0x000fe40008000f00 */
[----:B------:R-:W-:Y:S02]  /*1290*/  LOP3.LUT R13, R12, 0xf0, RZ, 0xc0, !PT ;  /* 0x000000f00c0d7812 */ /* 0x000fe400078ec0ff */
[----:B------:R-:W-:Y:S02]  /*12a0*/  SHF.R.U32.HI R14, RZ, 0x1, R35 ;  /* 0x00000001ff0e7819 */ /* 0x000fe40000011623 */
[----:B------:R-:W-:Y:S02]  /*12b0*/  LEA R13, R38, R13, 0x8 ;  /* 0x0000000d260d7211 */ /* 0x000fe400078e40ff */
[----:B------:R-:W-:Y:S01]  /*12c0*/  SHF.R.U32.HI R16, RZ, 0x1, R34 ;  /* 0x00000001ff107819 */ /* 0x000fe20000011622 */
[----:B------:R-:W1:Y:S01]  /*12d0*/  LDC R38, c[0x0][0x360] ;  /* 0x0000d800ff267b82 */ /* 0x000e620000000800 */
[----:B------:R-:W-:-:S02]  /*12e0*/  MOV R40, UR13 ;  /* 0x0000000d00287c02 */ /* 0x000fc40008000f00 */
[----:B------:R-:W-:Y:S02]  /*12f0*/  SHF.R.U32.HI R18, RZ, 0x1, R32 ;  /* 0x00000001ff127819 */ /* 0x000fe40000011620 */
[----:B------:R-:W-:Y:S02]  /*1300*/  LOP3.LUT R15, R14, 0xf0, RZ, 0xc0, !PT ;  /* 0x000000f00e0f7812 */ /* 0x000fe400078ec0ff */
[----:B------:R-:W-:Y:S02]  /*1310*/  IADD3 R36, PT, PT, R33, R36, R33 ;  /* 0x0000002421247210 */ /* 0x000fe40007ffe021 */
[----:B------:R-:W-:Y:S01]  /*1320*/  LOP3.LUT R17, R16, 0xf0, RZ, 0xc0, !PT ;  /* 0x000000f010117812 */ /* 0x000fe200078ec0ff */
[----:B------:R-:W-:Y:S01]  /*1330*/  IMAD R15, R40, 0x100, R15 ;  /* 0x00000100280f7824 */ /* 0x000fe200078e020f */
[----:B------:R-:W-:Y:S02]  /*1340*/  MOV R44, UR13 ;  /* 0x0000000d002c7c02 */ /* 0x000fe40008000f00 */
[----:B------:R-:W-:-:S02]  /*1350*/  LOP3.LUT R19, R18, 0xf0, RZ, 0xc0, !PT ;  /* 0x000000f012137812 */ /* 0x000fc400078ec0ff */
[----:B------:R-:W-:Y:S02]  /*1360*/  IADD3 R36, PT, PT, R33, R36, R33 ;  /* 0x0000002421247210 */ /* 0x000fe40007ffe021 */
[----:B------:R-:W-:Y:S02]  /*1370*/  LOP3.LUT R12, R12, 0x8, RZ, 0xc0, !PT ;  /* 0x000000080c0c7812 */ /* 0x000fe400078ec0ff */
[----:B------:R-:W-:Y:S02]  /*1380*/  LOP3.LUT R14, R14, 0x8, RZ, 0xc0, !PT ;  /* 0x000000080e0e7812 */ /* 0x000fe400078ec0ff */
[----:B------:R-:W-:Y:S01]  /*1390*/  LEA R17, R42, R17, 0x8 ;  /* 0x000000112a117211 */ /* 0x000fe200078e40ff */
[----:B------:R-:W-:Y:S01]  /*13a0*/  IMAD.IADD R13, R12, 0x1, R13 ;  /* 0x000000010c0d7824 */ /* 0x000fe200078e020d */
[----:B------:R-:W-:Y:S01]  /*13b0*/  LOP3.LUT R16, R16, 0x8, RZ, 0xc0, !PT ;  /* 0x0000000810107812 */ /* 0x000fe200078ec0ff */
[----:B-1----:R-:W-:Y:S01]  /*13c0*/  IMAD R35, R38, 0x40, R35 ;  /* 0x0000004026237824 */ /* 0x002fe200078e0223 */
[----:B------:R-:W-:Y:S01]  /*13d0*/  LEA R19, R44, R19, 0x8 ;  /* 0x000000132c137211 */ /* 0x000fe200078e40ff */
[----:B------:R-:W-:Y:S01]  /*13e0*/  IMAD.WIDE R12, R13, 0x2, R28 ;  /* 0x000000020d0c7825 */ /* 0x000fe200078e021c */
[----:B------:R-:W-:-:S02]  /*13f0*/  LOP3.LUT R18, R18, 0x8, RZ, 0xc0, !PT ;  /* 0x0000000812127812 */ /* 0x000fc400078ec0ff */
[----:B------:R-:W-:Y:S02]  /*1400*/  ISETP.GE.U32.AND P0, PT, R36, 0x200, PT ;  /* 0x000002002400780c */ /* 0x000fe40003f06070 */
[----:B------:R-:W-:Y:S01]  /*1410*/  IADD3 R15, PT, PT, R14, R15, RZ ;  /* 0x0000000f0e0f7210 */ /* 0x000fe20007ffe0ff */
[----:B------:R-:W-:Y:S01]  /*1420*/  IMAD.IADD R19, R18, 0x1, R19 ;  /* 0x0000000112137824 */ /* 0x000fe200078e0213 */
[----:B------:R-:W-:Y:S01]  /*1430*/  IADD3 R17, PT, PT, R16, R17, RZ ;  /* 0x0000001110117210 */ /* 0x000fe20007ffe0ff */
[----:B------:R-:W-:Y:S01]  /*1440*/  @!PT LDS RZ, [RZ] ;  /* 0x00000000fffff984 */ /* 0x000fe20000000800 */
[----:B------:R-:W-:Y:S01]  /*1450*/  @!PT LDS RZ, [RZ] ;  /* 0x00000000fffff984 */ /* 0x000fe20000000800 */
[----:B------:R-:W-:Y:S01]  /*1460*/  @!PT LDS RZ, [RZ] ;  /* 0x00000000fffff984 */ /* 0x000fe20000000800 */
[----:B------:R1:W-:Y:S01]  /*1470*/  LDGSTS.E.128 [R43], desc[UR16][R12.64] ;  /* 0x000000000c2b7fae */ /* 0x0003e2000b9a1810 */
[C---:B------:R-:W-:Y:S01]  /*1480*/  LEA R32, R38.reuse, R32, 0x6 ;  /* 0x0000002026207211 */ /* 0x040fe200078e30ff */
[----:B------:R-:W-:Y:S01]  /*1490*/  IMAD.WIDE R14, R15, 0x2, R28 ;  /* 0x000000020f0e7825 */ /* 0x000fe200078e021c */
[----:B------:R-:W-:-:S03]  /*14a0*/  LEA R34, R38, R34, 0x6 ;  /* 0x0000002226227211 */ /* 0x000fc600078e30ff */
[--C-:B------:R-:W-:Y:S01]  /*14b0*/  IMAD.WIDE R16, R17, 0x2, R28.reuse ;  /* 0x0000000211107825 */ /* 0x100fe200078e021c */
[----:B------:R2:W-:Y:S03]  /*14c0*/  LDGSTS.E.128 [R41], desc[UR16][R14.64] ;  /* 0x000000000e297fae */ /* 0x0005e6000b9a1810 */
[----:B------:R-:W-:Y:S01]  /*14d0*/  IMAD.WIDE R18, R19, 0x2, R28 ;  /* 0x0000000213127825 */ /* 0x000fe200078e021c */
[----:B------:R3:W-:Y:S01]  /*14e0*/  LDGSTS.E.128 [R39], desc[UR16][R16.64] ;  /* 0x0000000010277fae */ /* 0x0007e2000b9a1810 */
[----:B-1----:R-:W-:-:S03]  /*14f0*/  LEA R43, R38, R43, 0x6 ;  /* 0x0000002b262b7211 */ /* 0x002fc600078e30ff */
[----:B------:R1:W-:Y:S01]  /*1500*/  LDGSTS.E.128 [R37], desc[UR16][R18.64] ;  /* 0x0000000012257fae */ /* 0x0003e2000b9a1810 */
[C---:B--2---:R-:W-:Y:S01]  /*1510*/  LEA R41, R38.reuse, R41, 0x6 ;  /* 0x0000002926297211 */ /* 0x044fe200078e30ff */
[C---:B---3--:R-:W-:Y:S01]  /*1520*/  IMAD R39, R38.reuse, 0x40, R39 ;  /* 0x0000004026277824 */ /* 0x048fe200078e0227 */
[----:B-1----:R-:W-:Y:S01]  /*1530*/  LEA R37, R38, R37, 0x6 ;  /* 0x0000002526257211 */ /* 0x002fe200078e30ff */
[----:B------:R-:W-:Y:S06]  /*1540*/  @!P0 BRA `(.L_x_13) ;  /* 0xfffffffc00448947 */ /* 0x000fec000383ffff */
.L_x_10:
[----:B------:R-:W-:Y:S05]  /*1550*/  BSYNC.RECONVERGENT B0 ;  /* 0x0000000000007941 */ /* 0x000fea0003800200 */
.L_x_9:
[----:B------:R-:W0:Y:S02]  /*1560*/  LDGDEPBAR ;  /* 0x00000000000079af */ /* 0x000e240000000000 */
.L_x_8:
[----:B------:R-:W-:Y:S01]  /*1570*/  ISETP.GT.U32.AND P0, PT, R31, 0xf, PT ;  /* 0x0000000f1f00780c */ /* 0x000fe20003f04070 */
[----:B------:R-:W-:Y:S01]  /*1580*/  BSSY.RECONVERGENT B0, `(.L_x_14) ;  /* 0x00000f7000007945 */ /* 0x000fe20003800200 */
[----:B------:R-:W-:Y:S01]  /*1590*/  MOV R45, R25 ;  /* 0x00000019002d7202 */ /* 0x000fe20000000f00 */
[----:B------:R-:W-:Y:S01]  /*15a0*/  IMAD.MOV.U32 R44, RZ, RZ, R24 ;  /* 0x000000ffff2c7224 */ /* 0x000fe200078e0018 */
[----:B-1----:R-:W-:Y:S01]  /*15b0*/  MOV R34, R23 ;  /* 0x0000001700227202 */ /* 0x002fe20000000f00 */
[----:B------:R-:W-:Y:S01]  /*15c0*/  IMAD.MOV.U32 R35, RZ, RZ, R21 ;  /* 0x000000ffff237224 */ /* 0x000fe200078e0015 */
[----:B------:R-:W-:Y:S01]  /*15d0*/  MOV R37, R22 ;  /* 0x0000001600257202 */ /* 0x000fe20000000f00 */
[----:B------:R-:W-:Y:S01]  /*15e0*/  IMAD.MOV.U32 R43, RZ, RZ, R10 ;  /* 0x000000ffff2b7224 */ /* 0x000fe200078e000a */
[----:B------:R-:W-:Y:S01]  /*15f0*/  MOV R47, R20 ;  /* 0x00000014002f7202 */ /* 0x000fe20000000f00 */
[----:B------:R-:W-:Y:S01]  /*1600*/  IMAD.MOV.U32 R38, RZ, RZ, R7 ;  /* 0x000000ffff267224 */ /* 0x000fe200078e0007 */
[----:B------:R-:W-:Y:S01]  /*1610*/  MOV R39, R11 ;  /* 0x0000000b00277202 */ /* 0x000fe20000000f00 */
[----:B------:R-:W-:Y:S01]  /*1620*/  IMAD.MOV.U32 R51, RZ, RZ, R4 ;  /* 0x000000ffff337224 */ /* 0x000fe200078e0004 */
[----:B------:R-:W-:Y:S01]  /*1630*/  MOV R46, R9 ;  /* 0x00000009002e7202 */ /* 0x000fe20000000f00 */
[----:B------:R-:W-:Y:S01]  /*1640*/  IMAD.MOV.U32 R19, RZ, RZ, R0 ;  /* 0x000000ffff137224 */ /* 0x000fe200078e0000 */
[----:B------:R-:W-:-:S02]  /*1650*/  MOV R36, R8 ;  /* 0x0000000800247202 */ /* 0x000fc40000000f00 */
[----:B------:R-:W-:Y:S02]  /*1660*/  MOV R40, R6 ;  /* 0x0000000600287202 */ /* 0x000fe40000000f00 */
[----:B------:R-:W-:Y:S02]  /*1670*/  MOV R41, R5 ;  /* 0x0000000500297202 */ /* 0x000fe40000000f00 */
[----:B------:R-:W-:Y:S02]  /*1680*/  MOV R50, R3 ;  /* 0x0000000300327202 */ /* 0x000fe40000000f00 */
[----:B------:R-:W-:Y:S02]  /*1690*/  MOV R49, R2 ;  /* 0x0000000200317202 */ /* 0x000fe40000000f00 */
[----:B------:R-:W-:Y:S01]  /*16a0*/  MOV R33, R27 ;  /* 0x0000001b00217202 */ /* 0x000fe20000000f00 */
[----:B------:R-:W-:Y:S06]  /*16b0*/  @P0 BRA `(.L_x_15) ;  /* 0x0000000c008c0947 */ /* 0x000fec0003800000 */
[----:B------:R-:W1:Y:S01]  /*16c0*/  S2UR UR8, SR_CgaCtaId ;  /* 0x00000000000879c3 */ /* 0x000e620000008800 */
[----:B------:R-:W-:Y:S01]  /*16d0*/  UMOV UR4, 0x400 ;  /* 0x0000040000047882 */ /* 0x000fe20000000000 */
[----:B------:R-:W4:Y:S01]  /*16e0*/  LDCU UR11, c[0x0][0x3a8] ;  /* 0x00007500ff0b77ac */ /* 0x000f220008000800 */
[----:B------:R-:W-:Y:S01]  /*16f0*/  IMAD.MOV.U32 R49, RZ, RZ, RZ ;  /* 0x000000ffff317224 */ /* 0x000fe200078e00ff */
[----:B------:R-:W-:Y:S02]  /*1700*/  CS2R R50, SRZ ;  /* 0x0000000000327805 */ /* 0x000fe4000001ff00 */
[----:B------:R-:W-:Y:S02]  /*1710*/  CS2R R40, SRZ ;  /* 0x0000000000287805 */ /* 0x000fe4000001ff00 */
[----:B------:R-:W-:Y:S02]  /*1720*/  CS2R R38, SRZ ;  /* 0x0000000000267805 */ /* 0x000fe4000001ff00 */
[----:B------:R-:W-:-:S02]  /*1730*/  CS2R R36, SRZ ;  /* 0x0000000000247805 */ /* 0x000fc4000001ff00 */
[----:B------:R-:W-:Y:S02]  /*1740*/  CS2R R46, SRZ ;  /* 0x00000000002e7805 */ /* 0x000fe4000001ff00 */
[----:B------:R-:W-:Y:S02]  /*1750*/  CS2R R44, SRZ ;  /* 0x00000000002c7805 */ /* 0x000fe4000001ff00 */
[----:B------:R-:W-:Y:S02]  /*1760*/  CS2R R34, SRZ ;  /* 0x0000000000227805 */ /* 0x000fe4000001ff00 */
[----:B------:R-:W-:Y:S01]  /*1770*/  MOV R43, RZ ;  /* 0x000000ff002b7202 */ /* 0x000fe20000000f00 */
[----:B-1----:R-:W-:Y:S02]  /*1780*/  ULEA UR10, UR8, UR4, 0x18 ;  /* 0x00000004080a7291 */ /* 0x002fe4000f8ec0ff */
[----:B------:R-:W-:-:S04]  /*1790*/  UIADD3 UR4, UPT, UPT, UR4, 0x440, URZ ;  /* 0x0000044004047890 */ /* 0x000fc8000fffe0ff */
[----:B------:R-:W-:Y:S01]  /*17a0*/  MOV R32, UR10 ;  /* 0x0000000a00207c02 */ /* 0x000fe20008000f00 */
[----:B------:R-:W-:-:S03]  /*17b0*/  ULEA UR8, UR8, UR4, 0x18 ;  /* 0x0000000408087291 */ /* 0x000fc6000f8ec0ff */
[----:B------:R-:W-:Y:S01]  /*17c0*/  UMOV UR4, URZ ;  /* 0x000000ff00047c82 */ /* 0x000fe20008000000 */
[----:B------:R-:W-:Y:S01]  /*17d0*/  IMAD R32, R31, 0x44, R32 ;  /* 0x000000441f207824 */ /* 0x000fe200078e0220 */
[----:B------:R-:W-:-:S04]  /*17e0*/  ULEA UR8, UR5, UR8, 0x9 ;  /* 0x0000000805087291 */ /* 0x000fc8000f8e48ff */
[----:B--23--:R-:W4:Y:S04]  /*17f0*/  LDS R12, [R32] ;  /* 0x00000000200c7984 */ /* 0x00cf280000000800 */
[----:B------:R-:W1:Y:S04]  /*1800*/  LDS R13, [R32+0x4] ;  /* 0x00000400200d7984 */ /* 0x000e680000000800 */
[----:B------:R-:W2:Y:S04]  /*1810*/  LDS R14, [R32+0x8] ;  /* 0x00000800200e7984 */ /* 0x000ea80000000800 */
[----:B------:R-:W3:Y:S04]  /*1820*/  LDS R16, [R32+0xc] ;  /* 0x00000c0020107984 */ /* 0x000ee80000000800 */
[----:B------:R-:W5:Y:S04]  /*1830*/  LDS R17, [R32+0x10] ;  /* 0x0000100020117984 */ /* 0x000f680000000800 */
[----:B------:R-:W-:Y:S04]  /*1840*/  LDS R18, [R32+0x14] ;  /* 0x0000140020127984 */ /* 0x000fe80000000800 */
[----:B------:R-:W5:Y:S04]  /*1850*/  LDS R19, [R32+0x18] ;  /* 0x0000180020137984 */ /* 0x000f680000000800 */
[----:B------:R-:W5:Y:S01]  /*1860*/  LDS R33, [R32+0x1c] ;  /* 0x00001c0020217984 */ /* 0x000f620000000800 */
[----:B----4-:R-:W-:Y:S01]  /*1870*/  FMUL R12, R12, UR11 ;  /* 0x0000000b0c0c7c20 */ /* 0x010fe20008400000 */
[----:B-1----:R-:W-:-:S04]  /*1880*/  FMUL R13, R13, UR11 ;  /* 0x0000000b0d0d7c20 */ /* 0x002fc80008400000 */
[----:B------:R-:W-:Y:S01]  /*1890*/  FMNMX R12, R12, -1.00000001504746621988e+30, !PT ;  /* 0xf149f2ca0c0c7809 */ /* 0x000fe20007800000 */
[----:B--2---:R-:W-:-:S03]  /*18a0*/  FMUL R15, R14, UR11 ;  /* 0x0000000b0e0f7c20 */ /* 0x004fc60008400000 */
[CC--:B------:R-:W-:Y:S01]  /*18b0*/  FSETP.GT.AND P0, PT, R13.reuse, R12.reuse, PT ;  /* 0x0000000c0d00720b */ /* 0x0c0fe20003f04000 */
[----:B------:R-:W1:Y:S03]  /*18c0*/  LDS R14, [R32+0x20] ;  /* 0x00002000200e7984 */ /* 0x000e660000000800 */
[----:B------:R-:W-:Y:S01]  /*18d0*/  FSEL R12, R13, R12, P0 ;  /* 0x0000000c0d0c7208 */ /* 0x000fe20000000000 */
[----:B---3--:R-:W-:Y:S01]  /*18e0*/  FMUL R13, R16, UR11 ;  /* 0x0000000b100d7c20 */ /* 0x008fe20008400000 */
[----:B-----5:R-:W-:Y:S02]  /*18f0*/  FMUL R17, R17, UR11 ;  /* 0x0000000b11117c20 */ /* 0x020fe40008400000 */
[CC--:B------:R-:W-:Y:S01]  /*1900*/  FSETP.GT.AND P0, PT, R15.reuse, R12.reuse, PT ;  /* 0x0000000c0f00720b */ /* 0x0c0fe20003f04000 */
[----:B------:R-:W-:Y:S03]  /*1910*/  LDS R16, [R32+0x28] ;  /* 0x0000280020107984 */ /* 0x000fe60000000800 */
[----:B------:R-:W-:-:S02]  /*1920*/  FSEL R12, R15, R12, P0 ;  /* 0x0000000c0f0c7208 */ /* 0x000fc40000000000 */
[----:B------:R-:W2:Y:S01]  /*1930*/  LDS R15, [R32+0x24] ;  /* 0x00002400200f7984 */ /* 0x000ea20000000800 */
[----:B------:R-:W-:Y:S01]  /*1940*/  FMUL R19, R19, UR11 ;  /* 0x0000000b13137c20 */ /* 0x000fe20008400000 */
[----:B------:R-:W-:Y:S01]  /*1950*/  FSETP.GT.AND P0, PT, R13, R12, PT ;  /* 0x0000000c0d00720b */ /* 0x000fe20003f04000 */
[----:B------:R-:W-:-:S03]  /*1960*/  FMUL R33, R33, UR11 ;  /* 0x0000000b21217c20 */ /* 0x000fc60008400000 */
[----:B------:R-:W-:Y:S01]  /*1970*/  FSEL R12, R13, R12, P0 ;  /* 0x0000000c0d0c7208 */ /* 0x000fe20000000000 */
[----:B------:R-:W-:Y:S02]  /*1980*/  FMUL R13, R18, UR11 ;  /* 0x0000000b120d7c20 */ /* 0x000fe40008400000 */
[----:B------:R-:W-:Y:S01]  /*1990*/  LDS R18, [R32+0x30] ;  /* 0x0000300020127984 */ /* 0x000fe20000000800 */
[----:B------:R-:W-:-:S04]  /*19a0*/  FSETP.GT.AND P0, PT, R17, R12, PT ;  /* 0x0000000c1100720b */ /* 0x000fc80003f04000 */
[----:B------:R-:W-:Y:S02]  /*19b0*/  FSEL R12, R17, R12, P0 ;  /* 0x0000000c110c7208 */ /* 0x000fe40000000000 */
[----:B------:R-:W3:Y:S02]  /*19c0*/  LDS R17, [R32+0x2c] ;  /* 0x00002c0020117984 */ /* 0x000ee40000000800 */
[----:B------:R-:W-:-:S04]  /*19d0*/  FSETP.GT.AND P0, PT, R13, R12, PT ;  /* 0x0000000c0d00720b */ /* 0x000fc80003f04000 */
[----:B------:R-:W-:-:S04]  /*19e0*/  FSEL R12, R13, R12, P0 ;  /* 0x0000000c0d0c7208 */ /* 0x000fc80000000000 */
[CC--:B------:R-:W-:Y:S01]  /*19f0*/  FSETP.GT.AND P0, PT, R19.reuse, R12.reuse, PT ;  /* 0x0000000c1300720b */ /* 0x0c0fe20003f04000 */
[----:B-1----:R-:W-:Y:S02]  /*1a00*/  FMUL R13, R14, UR11 ;  /* 0x0000000b0e0d7c20 */ /* 0x002fe40008400000 */
[----:B------:R-:W-:Y:S01]  /*1a10*/  LDS R14, [R32+0x38] ;  /* 0x00003800200e7984 */ /* 0x000fe20000000800 */
[----:B------:R-:W-:-:S03]  /*1a20*/  FSEL R12, R19, R12, P0 ;  /* 0x0000000c130c7208 */ /* 0x000fc60000000000 */
[----:B------:R-:W1:Y:S01]  /*1a30*/  LDS R19, [R32+0x34] ;  /* 0x0000340020137984 */ /* 0x000e620000000800 */
[----:B------:R-:W-:-:S04]  /*1a40*/  FSETP.GT.AND P0, PT, R33, R12, PT ;  /* 0x0000000c2100720b */ /* 0x000fc80003f04000 */
[----:B------:R-:W-:Y:S01]  /*1a50*/  FSEL R12, R33, R12, P0 ;  /* 0x0000000c210c7208 */ /* 0x000fe20000000000 */
[----:B--2---:R-:W-:Y:S01]  /*1a60*/  FMUL R15, R15, UR11 ;  /* 0x0000000b0f0f7c20 */ /* 0x004fe20008400000 */
[----:B------:R-:W2:Y:S02]  /*1a70*/  LDS R33, [R32+0x3c] ;  /* 0x00003c0020217984 */ /* 0x000ea40000000800 */
[----:B------:R-:W-:-:S04]  /*1a80*/  FSETP.GT.AND P0, PT, R13, R12, PT ;  /* 0x0000000c0d00720b */ /* 0x000fc80003f04000 */
[----:B------:R-:W-:Y:S01]  /*1a90*/  FSEL R12, R13, R12, P0 ;  /* 0x0000000c0d0c7208 */ /* 0x000fe20000000000 */
[----:B------:R-:W-:-:S03]  /*1aa0*/  FMUL R13, R16, UR11 ;  /* 0x0000000b100d7c20 */ /* 0x000fc60008400000 */
[----:B------:R-:W-:-:S04]  /*1ab0*/  FSETP.GT.AND P0, PT, R15, R12, PT ;  /* 0x0000000c0f00720b */ /* 0x000fc80003f04000 */
[----:B------:R-:W-:Y:S01]  /*1ac0*/  FSEL R12, R15, R12, P0 ;  /* 0x0000000c0f0c7208 */ /* 0x000fe20000000000 */
[----:B---3--:R-:W-:-:S03]  /*1ad0*/  FMUL R17, R17, UR11 ;  /* 0x0000000b11117c20 */ /* 0x008fc60008400000 */
[----:B------:R-:W-:-:S04]  /*1ae0*/  FSETP.GT.AND P0, PT, R13, R12, PT ;  /* 0x0000000c0d00720b */ /* 0x000fc80003f04000 */
[----:B------:R-:W-:Y:S01]  /*1af0*/  FSEL R12, R13, R12, P0 ;  /* 0x0000000c0d0c7208 */ /* 0x000fe20000000000 */
[----:B------:R-:W-:-:S03]  /*1b00*/  FMUL R13, R18, UR11 ;  /* 0x0000000b120d7c20 */ /* 0x000fc60008400000 */
[----:B------:R-:W-:-:S04]  /*1b10*/  FSETP.GT.AND P0, PT, R17, R12, PT ;  /* 0x0000000c1100720b */ /* 0x000fc80003f04000 */
[----:B------:R-:W-:Y:S01]  /*1b20*/  FSEL R12, R17, R12, P0 ;  /* 0x0000000c110c7208 */ /* 0x000fe20000000000 */
[----:B-1----:R-:W-:-:S03]  /*1b30*/  FMUL R19, R19, UR11 ;  /* 0x0000000b13137c20 */ /* 0x002fc60008400000 */
[----:B------:R-:W-:-:S04]  /*1b40*/  FSETP.GT.AND P0, PT, R13, R12, PT ;  /* 0x0000000c0d00720b */ /* 0x000fc80003f04000 */
[----:B------:R-:W-:Y:S01]  /*1b50*/  FSEL R12, R13, R12, P0 ;  /* 0x0000000c0d0c7208 */ /* 0x000fe20000000000 */
[----:B------:R-:W-:Y:S01]  /*1b60*/  FMUL R13, R14, UR11 ;  /* 0x0000000b0e0d7c20 */ /* 0x000fe20008400000 */
[----:B--2---:R-:W-:Y:S02]  /*1b70*/  FMUL R33, R33, UR11 ;  /* 0x0000000b21217c20 */ /* 0x004fe40008400000 */
[----:B------:R-:W-:-:S04]  /*1b80*/  FSETP.GT.AND P0, PT, R19, R12, PT ;  /* 0x0000000c1300720b */ /* 0x000fc80003f04000 */
[----:B------:R-:W-:Y:S02]  /*1b90*/  FSEL R12, R19, R12, P0 ;  /* 0x0000000c130c7208 */ /* 0x000fe40000000000 */
[----:B------:R-:W-:Y:S02]  /*1ba0*/  MOV R19, RZ ;  /* 0x000000ff00137202 */ /* 0x000fe40000000f00 */
[----:B------:R-:W-:-:S04]  /*1bb0*/  FSETP.GT.AND P0, PT, R13, R12, PT ;  /* 0x0000000c0d00720b */ /* 0x000fc80003f04000 */
[----:B------:R-:W-:-:S04]  /*1bc0*/  FSEL R12, R13, R12, P0 ;  /* 0x0000000c0d0c7208 */ /* 0x000fc80000000000 */
[----:B------:R-:W-:-:S04]  /*1bd0*/  FSETP.GT.AND P0, PT, R33, R12, PT ;  /* 0x0000000c2100720b */ /* 0x000fc80003f04000 */
[----:B------:R-:W-:-:S09]  /*1be0*/  FSEL R33, R33, R12, P0 ;  /* 0x0000000c21217208 */ /* 0x000fd20000000000 */
.L_x_16:
[----:B------:R-:W-:Y:S01]  /*1bf0*/  IMAD.U32 R13, RZ, RZ, UR4 ;  /* 0x00000004ff0d7e24 */ /* 0x000fe2000f8e00ff */
[----:B------:R-:W-:Y:S02]  /*1c00*/  ULEA UR10, UR4, UR8, 0x5 ;  /* 0x00000008040a7291 */ /* 0x000fe4000f8e28ff */
[----:B------:R-:W-:Y:S02]  /*1c10*/  UIADD3 UR4, UPT, UPT, UR4, 0x2, URZ ;  /* 0x0000000204047890 */ /* 0x000fe4000fffe0ff */
[----:B------:R-:W-:Y:S02]  /*1c20*/  LEA R48, R13, R32, 0x2 ;  /* 0x000000200d307211 */ /* 0x000fe400078e10ff */
[----:B------:R-:W-:-:S03]  /*1c30*/  UISETP.NE.AND UP0, UPT, UR4, 0x10, UPT ;  /* 0x000000100400788c */ /* 0x000fc6000bf05270 */
[----:B------:R-:W1:Y:S04]  /*1c40*/  LDS R12, [R48] ;  /* 0x00000000300c7984 */ /* 0x000e680000000800 */
[----:B------:R-:W2:Y:S04]  /*1c50*/  LDS.64 R14, [UR10] ;  /* 0x0000000aff0e7984 */ /* 0x000ea80008000a00 */
[----:B------:R-:W3:Y:S01]  /*1c60*/  LDS R48, [R48+0x4] ;  /* 0x0000040030307984 */ /* 0x000ee20000000800 */
[----:B-1----:R-:W-:-:S04]  /*1c70*/  FFMA R12, R12, UR11, -R33 ;  /* 0x0000000b0c0c7c23 */ /* 0x002fc80008000821 */
[----:B------:R-:W-:Y:S01]  /*1c80*/  FMUL R52, R12, 1.4426950216293334961 ;  /* 0x3fb8aa3b0c347820 */ /* 0x000fe20000400000 */
[--C-:B--2---:R-:W-:Y:S01]  /*1c90*/  HADD2.F32 R16, -RZ, R14.reuse.H0_H0 ;  /* 0x2000000eff107230 */ /* 0x104fe20000004100 */
[----:B------:R-:W1:Y:S01]  /*1ca0*/  LDS.64 R12, [UR10+0x8] ;  /* 0x0000080aff0c7984 */ /* 0x000e620008000a00 */
[----:B------:R-:W-:Y:S02]  /*1cb0*/  HADD2.F32 R14, -RZ, R14.H1_H1 ;  /* 0x3000000eff0e7230 */ /* 0x000fe40000004100 */
[----:B---3--:R-:W-:Y:S01]  /*1cc0*/  FFMA R48, R48, UR11, -R33 ;  /* 0x0000000b30307c23 */ /* 0x008fe20008000821 */
[----:B------:R-:W-:Y:S01]  /*1cd0*/  FSETP.GEU.AND P0, PT, R52, -126, PT ;  /* 0xc2fc00003400780b */ /* 0x000fe20003f0e000 */
[--C-:B------:R-:W-:Y:S02]  /*1ce0*/  HADD2.F32 R18, -RZ, R15.reuse.H0_H0 ;  /* 0x2000000fff127230 */ /* 0x100fe40000004100 */
[----:B------:R-:W-:-:S10]  /*1cf0*/  HADD2.F32 R15, -RZ, R15.H1_H1 ;  /* 0x3000000fff0f7230 */ /* 0x000fd40000004100 */
[----:B------:R-:W-:-:S04]  /*1d00*/  @!P0 FMUL R52, R52, 0.5 ;  /* 0x3f00000034348820 */ /* 0x000fc80000400000 */
[----:B------:R-:W2:Y:S02]  /*1d10*/  MUFU.EX2 R42, R52 ;  /* 0x00000034002a7308 */ /* 0x000ea40000000800 */
[----:B--2---:R-:W-:-:S04]  /*1d20*/  @!P0 FMUL R42, R42, R42 ;  /* 0x0000002a2a2a8220 */ /* 0x004fc80000400000 */
[C---:B------:R-:W-:Y:S01]  /*1d30*/  FFMA R43, R42.reuse, R16, R43 ;  /* 0x000000102a2b7223 */ /* 0x040fe2000000002b */
[C---:B------:R-:W-:Y:S01]  /*1d40*/  FFMA R39, R42.reuse, R14, R39 ;  /* 0x0000000e2a277223 */ /* 0x040fe20000000027 */
[----:B------:R-:W2:Y:S01]  /*1d50*/  LDS.64 R16, [UR10+0x10] ;  /* 0x0000100aff107984 */ /* 0x000ea20008000a00 */
[--C-:B-1----:R-:W-:Y:S02]  /*1d60*/  HADD2.F32 R14, -RZ, R12.reuse.H0_H0 ;  /* 0x2000000cff0e7230 */ /* 0x102fe40000004100 */
[C---:B------:R-:W-:Y:S01]  /*1d70*/  FFMA R35, R42.reuse, R15, R35 ;  /* 0x0000000f2a237223 */ /* 0x040fe20000000023 */
[C---:B------:R-:W-:Y:S01]  /*1d80*/  FFMA R18, R42.reuse, R18, R47 ;  /* 0x000000122a127223 */ /* 0x040fe2000000002f */
[----:B------:R-:W-:Y:S02]  /*1d90*/  HADD2.F32 R47, -RZ, R12.H1_H1 ;  /* 0x3000000cff2f7230 */ /* 0x000fe40000004100 */
[C---:B------:R-:W-:Y:S01]  /*1da0*/  FFMA R37, R42.reuse, R14, R37 ;  /* 0x0000000e2a257223 */ /* 0x040fe20000000025 */
[--C-:B------:R-:W-:Y:S01]  /*1db0*/  HADD2.F32 R12, -RZ, R13.reuse.H1_H1 ;  /* 0x3000000dff0c7230 */ /* 0x100fe20000004100 */
[----:B------:R-:W1:Y:S01]  /*1dc0*/  LDS.64 R14, [UR10+0x18] ;  /* 0x0000180aff0e7984 */ /* 0x000e620008000a00 */
[----:B------:R-:W-:Y:S01]  /*1dd0*/  FFMA R34, R42, R47, R34 ;  /* 0x0000002f2a227223 */ /* 0x000fe20000000022 */
[----:B------:R-:W-:-:S02]  /*1de0*/  HADD2.F32 R47, -RZ, R13.H0_H0 ;  /* 0x2000000dff2f7230 */ /* 0x000fc40000004100 */
[----:B------:R-:W-:-:S03]  /*1df0*/  FFMA R45, R42, R12, R45 ;  /* 0x0000000c2a2d7223 */ /* 0x000fc6000000002d */
[----:B------:R-:W-:Y:S01]  /*1e00*/  FFMA R44, R42, R47, R44 ;  /* 0x0000002f2a2c7223 */ /* 0x000fe2000000002c */
[--C-:B--2---:R-:W-:Y:S02]  /*1e10*/  HADD2.F32 R13, -RZ, R16.reuse.H0_H0 ;  /* 0x20000010ff0d7230 */ /* 0x104fe40000004100 */
[----:B------:R-:W-:Y:S02]  /*1e20*/  HADD2.F32 R47, -RZ, R16.H1_H1 ;  /* 0x30000010ff2f7230 */ /* 0x000fe40000004100 */
[----:B------:R-:W-:Y:S01]  /*1e30*/  FMUL R16, R48, 1.4426950216293334961 ;  /* 0x3fb8aa3b30107820 */ /* 0x000fe20000400000 */
[----:B------:R-:W-:Y:S02]  /*1e40*/  FFMA R46, R42, R13, R46 ;  /* 0x0000000d2a2e7223 */ /* 0x000fe4000000002e */
[----:B------:R-:W2:Y:S02]  /*1e50*/  LDS.64 R12, [UR10+0x20] ;  /* 0x0000200aff0c7984 */ /* 0x000ea40008000a00 */
[----:B------:R-:W-:Y:S01]  /*1e60*/  FSETP.GEU.AND P0, PT, R16, -126, PT ;  /* 0xc2fc00001000780b */ /* 0x000fe20003f0e000 */
[----:B-1----:R-:W-:-:S02]  /*1e70*/  HADD2.F32 R48, -RZ, R14.H0_H0 ;  /* 0x2000000eff307230 */ /* 0x002fc40000004100 */
[C---:B------:R-:W-:Y:S01]  /*1e80*/  FFMA R36, R42.reuse, R47, R36 ;  /* 0x0000002f2a247223 */ /* 0x040fe20000000024 */
[--C-:B------:R-:W-:Y:S02]  /*1e90*/  HADD2.F32 R47, -RZ, R17.reuse.H0_H0 ;  /* 0x20000011ff2f7230 */ /* 0x100fe40000004100 */
[----:B------:R-:W-:Y:S02]  /*1ea0*/  HADD2.F32 R17, -RZ, R17.H1_H1 ;  /* 0x30000011ff117230 */ /* 0x000fe40000004100 */
[C---:B------:R-:W-:Y:S01]  /*1eb0*/  FFMA R41, R42.reuse, R48, R41 ;  /* 0x000000302a297223 */ /* 0x040fe20000000029 */
[----:B------:R-:W-:Y:S02]  /*1ec0*/  HADD2.F32 R14, -RZ, R14.H1_H1 ;  /* 0x3000000eff0e7230 */ /* 0x000fe40000004100 */
[C---:B------:R-:W-:Y:S01]  /*1ed0*/  FFMA R38, R42.reuse, R47, R38 ;  /* 0x0000002f2a267223 */ /* 0x040fe20000000026 */
[--C-:B------:R-:W-:Y:S02]  /*1ee0*/  HADD2.F32 R52, -RZ, R15.reuse.H1_H1 ;  /* 0x3000000fff347230 */ /* 0x100fe40000004100 */
[----:B------:R-:W-:Y:S01]  /*1ef0*/  FFMA R40, R42, R17, R40 ;  /* 0x000000112a287223 */ /* 0x000fe20000000028 */
[----:B------:R-:W-:-:S02]  /*1f00*/  HADD2.F32 R17, -RZ, R15.H0_H0 ;  /* 0x2000000fff117230 */ /* 0x000fc40000004100 */
[----:B------:R-:W-:Y:S01]  /*1f10*/  FFMA R51, R42, R14, R51 ;  /* 0x0000000e2a337223 */ /* 0x000fe20000000033 */
[----:B------:R-:W-:Y:S01]  /*1f20*/  @!P0 FMUL R16, R16, 0.5 ;  /* 0x3f00000010108820 */ /* 0x000fe20000400000 */
[----:B------:R-:W1:Y:S01]  /*1f30*/  LDS.64 R14, [UR10+0x28] ;  /* 0x0000280aff0e7984 */ /* 0x000e620008000a00 */
[C---:B------:R-:W-:Y:S01]  /*1f40*/  FFMA R49, R42.reuse, R52, R49 ;  /* 0x000000342a317223 */ /* 0x040fe20000000031 */
[C---:B------:R-:W-:Y:S01]  /*1f50*/  FFMA R50, R42.reuse, R17, R50 ;  /* 0x000000112a327223 */ /* 0x040fe20000000032 */
[----:B------:R-:W3:Y:S01]  /*1f60*/  MUFU.EX2 R48, R16 ;  /* 0x0000001000307308 */ /* 0x000ee20000000800 */
[----:B------:R-:W-:Y:S01]  /*1f70*/  FADD R42, R42, R19 ;  /* 0x000000132a2a7221 */ /* 0x000fe20000000000 */
[----:B---3--:R-:W-:Y:S01]  /*1f80*/  @!P0 FMUL R48, R48, R48 ;  /* 0x0000003030308220 */ /* 0x008fe20000400000 */
[----:B--2---:R-:W-:Y:S02]  /*1f90*/  HADD2.F32 R17, -RZ, R12.H0_H0 ;  /* 0x2000000cff117230 */ /* 0x004fe40000004100 */
[----:B------:R-:W-:-:S02]  /*1fa0*/  HADD2.F32 R47, -RZ, R13.H0_H0 ;  /* 0x2000000dff2f7230 */ /* 0x000fc40000004100 */
[----:B------:R-:W-:Y:S02]  /*1fb0*/  HADD2.F32 R12, -RZ, R12.H1_H1 ;  /* 0x3000000cff0c7230 */ /* 0x000fe40000004100 */
[C---:B------:R-:W-:Y:S02]  /*1fc0*/  FFMA R43, R48.reuse, R17, R43 ;  /* 0x00000011302b7223 */ /* 0x040fe4000000002b */
[----:B------:R-:W2:Y:S01]  /*1fd0*/  LDS.64 R16, [UR10+0x30] ;  /* 0x0000300aff107984 */ /* 0x000ea20008000a00 */
[C---:B------:R-:W-:Y:S01]  /*1fe0*/  FFMA R47, R48.reuse, R47, R18 ;  /* 0x0000002f302f7223 */ /* 0x040fe20000000012 */
[C---:B------:R-:W-:Y:S01]  /*1ff0*/  FFMA R39, R48.reuse, R12, R39 ;  /* 0x0000000c30277223 */ /* 0x040fe20000000027 */
[----:B------:R-:W-:Y:S01]  /*2000*/  HADD2.F32 R12, -RZ, R13.H1_H1 ;  /* 0x3000000dff0c7230 */ /* 0x000fe20000004100 */
[----:B------:R-:W3:Y:S04]  /*2010*/  LDS.64 R18, [UR10+0x38] ;  /* 0x0000380aff127984 */ /* 0x000ee80008000a00 */
[----:B------:R-:W-:Y:S01]  /*2020*/  FFMA R35, R48, R12, R35 ;  /* 0x0000000c30237223 */ /* 0x000fe20000000023 */
[----:B-1----:R-:W-:-:S02]  /*2030*/  HADD2.F32 R12, -RZ, R14.H0_H0 ;  /* 0x2000000eff0c7230 */ /* 0x002fc40000004100 */
[----:B------:R-:W-:Y:S02]  /*2040*/  HADD2.F32 R13, -RZ, R14.H1_H1 ;  /* 0x3000000eff0d7230 */ /* 0x000fe40000004100 */
[--C-:B------:R-:W-:Y:S02]  /*2050*/  HADD2.F32 R53, -RZ, R15.reuse.H0_H0 ;  /* 0x2000000fff357230 */ /* 0x100fe40000004100 */
[C---:B------:R-:W-:Y:S01]  /*2060*/  FFMA R37, R48.reuse, R12, R37 ;  /* 0x0000000c30257223 */ /* 0x040fe20000000025 */
[----:B------:R-:W-:Y:S02]  /*2070*/  HADD2.F32 R12, -RZ, R15.H1_H1 ;  /* 0x3000000fff0c7230 */ /* 0x000fe40000004100 */
[C---:B------:R-:W-:Y:S01]  /*2080*/  FFMA R34, R48.reuse, R13, R34 ;  /* 0x0000000d30227223 */ /* 0x040fe20000000022 */
[C---:B------:R-:W-:Y:S02]  /*2090*/  FFMA R44, R48.reuse, R53, R44 ;  /* 0x00000035302c7223 */ /* 0x040fe4000000002c */
[----:B------:R-:W-:Y:S01]  /*20a0*/  FFMA R45, R48, R12, R45 ;  /* 0x0000000c302d7223 */ /* 0x000fe2000000002d */
[----:B--2---:R-:W-:-:S02]  /*20b0*/  HADD2.F32 R13, -RZ, R16.H0_H0 ;  /* 0x20000010ff0d7230 */ /* 0x004fc40000004100 */
[--C-:B------:R-:W-:Y:S02]  /*20c0*/  HADD2.F32 R15, -RZ, R17.reuse.H0_H0 ;  /* 0x20000011ff0f7230 */ /* 0x100fe40000004100 */
[----:B---3--:R-:W-:Y:S02]  /*20d0*/  HADD2.F32 R12, -RZ, R18.H0_H0 ;  /* 0x20000012ff0c7230 */ /* 0x008fe40000004100 */
[C---:B------:R-:W-:Y:S01]  /*20e0*/  FFMA R46, R48.reuse, R13, R46 ;  /* 0x0000000d302e7223 */ /* 0x040fe2000000002e */
[----:B------:R-:W-:Y:S02]  /*20f0*/  HADD2.F32 R13, -RZ, R16.H1_H1 ;  /* 0x30000010ff0d7230 */ /* 0x000fe40000004100 */
[C---:B------:R-:W-:Y:S01]  /*2100*/  FFMA R38, R48.reuse, R15, R38 ;  /* 0x0000000f30267223 */ /* 0x040fe20000000026 */
[----:B------:R-:W-:Y:S02]  /*2110*/  HADD2.F32 R17, -RZ, R17.H1_H1 ;  /* 0x30000011ff117230 */ /* 0x000fe40000004100 */
[----:B------:R-:W-:Y:S01]  /*2120*/  FFMA R41, R48, R12, R41 ;  /* 0x0000000c30297223 */ /* 0x000fe20000000029 */
[----:B------:R-:W-:-:S02]  /*2130*/  HADD2.F32 R18, -RZ, R18.H1_H1 ;  /* 0x30000012ff127230 */ /* 0x000fc40000004100 */
[C---:B------:R-:W-:Y:S01]  /*2140*/  FFMA R36, R48.reuse, R13, R36 ;  /* 0x0000000d30247223 */ /* 0x040fe20000000024 */
[--C-:B------:R-:W-:Y:S02]  /*2150*/  HADD2.F32 R13, -RZ, R19.reuse.H0_H0 ;  /* 0x20000013ff0d7230 */ /* 0x100fe40000004100 */
[C---:B------:R-:W-:Y:S01]  /*2160*/  FFMA R40, R48.reuse, R17, R40 ;  /* 0x0000001130287223 */ /* 0x040fe20000000028 */
[----:B------:R-:W-:Y:S02]  /*2170*/  HADD2.F32 R12, -RZ, R19.H1_H1 ;  /* 0x30000013ff0c7230 */ /* 0x000fe40000004100 */
[----:B------:R-:W-:Y:S01]  /*2180*/  FFMA R51, R48, R18, R51 ;  /* 0x0000001230337223 */ /* 0x000fe20000000033 */
[----:B------:R-:W-:Y:S01]  /*2190*/  FADD R19, R42, R48 ;  /* 0x000000302a137221 */ /* 0x000fe20000000000 */
[C---:B------:R-:W-:Y:S01]  /*21a0*/  FFMA R50, R48.reuse, R13, R50 ;  /* 0x0000000d30327223 */ /* 0x040fe20000000032 */
[----:B------:R-:W-:Y:S01]  /*21b0*/  FFMA R49, R48, R12, R49 ;  /* 0x0000000c30317223 */ /* 0x000fe20000000031 */
[----:B------:R-:W-:Y:S06]  /*21c0*/  BRA.U UP0, `(.L_x_16) ;  /* 0xfffffff900887547 */ /* 0x000fec000b83ffff */
[----:B------:R-:W-:-:S13]  /*21d0*/  FSETP.NEU.AND P0, PT, R27, -1.00000001504746621988e+30, PT ;  /* 0xf149f2ca1b00780b */ /* 0x000fda0003f0d000 */
[----:B------:R-:W-:Y:S05]  /*21e0*/  @!P0 BRA `(.L_x_15) ;  /* 0x0000000000c08947 */ /* 0x000fea0003800000 */
[----:B------:R-:W-:-:S05]  /*21f0*/  FMNMX R12, R33, R27, !PT ;  /* 0x0000001b210c7209 */ /* 0x000fca0007800000 */
[----:B------:R-:W-:Y:S01]  /*2200*/  FADD R13, R33, -R12 ;  /* 0x8000000c210d7221 */ /* 0x000fe20000000000 */
[----:B------:R-:W-:Y:S01]  /*2210*/  FADD R27, -R12, R27 ;  /* 0x0000001b0c1b7221 */ /* 0x000fe20000000100 */
[----:B------:R-:W-:Y:S02]  /*2220*/  MOV R33, R12 ;  /* 0x0000000c00217202 */ /* 0x000fe40000000f00 */
[----:B------:R-:W-:Y:S01]  /*2230*/  FMUL R15, R13, 1.4426950216293334961 ;  /* 0x3fb8aa3b0d0f7820 */ /* 0x000fe20000400000 */
[----:B------:R-:W-:-:S04]  /*2240*/  FMUL R27, R27, 1.4426950216293334961 ;  /* 0x3fb8aa3b1b1b7820 */ /* 0x000fc80000400000 */
[----:B------:R-:W-:Y:S02]  /*2250*/  FSETP.GEU.AND P1, PT, R15, -126, PT ;  /* 0xc2fc00000f00780b */ /* 0x000fe40003f2e000 */
[----:B------:R-:W-:-:S11]  /*2260*/  FSETP.GEU.AND P0, PT, R27, -126, PT ;  /* 0xc2fc00001b00780b */ /* 0x000fd60003f0e000 */
[----:B------:R-:W-:Y:S02]  /*2270*/  @!P1 FMUL R15, R15, 0.5 ;  /* 0x3f0000000f0f9820 */ /* 0x000fe40000400000 */
[----:B------:R-:W-:Y:S02]  /*2280*/  @!P0 FMUL R27, R27, 0.5 ;  /* 0x3f0000001b1b8820 */ /* 0x000fe40000400000 */
[----:B------:R-:W1:Y:S08]  /*2290*/  MUFU.EX2 R14, R15 ;  /* 0x0000000f000e7308 */ /* 0x000e700000000800 */
[----:B------:R-:W2:Y:S01]  /*22a0*/  MUFU.EX2 R13, R27 ;  /* 0x0000001b000d7308 */ /* 0x000ea20000000800 */
[----:B-1----:R-:W-:-:S04]  /*22b0*/  @!P1 FMUL R14, R14, R14 ;  /* 0x0000000e0e0e9220 */ /* 0x002fc80000400000 */
[-C--:B------:R-:W-:Y:S01]  /*22c0*/  FMUL R19, R19, R14.reuse ;  /* 0x0000000e13137220 */ /* 0x080fe20000400000 */
        /* <DEDUP_REMOVED lines=15> */
[----:B--2---:R-:W-:Y:S01]  /*23c0*/  @!P0 FMUL R13, R13, R13 ;  /* 0x0000000d0d0d8220 */ /* 0x004fe20000400000 */
[----:B------:R-:W-:-:S03]  /*23d0*/  FMUL R14, R49, R14 ;  /* 0x0000000e310e7220 */ /* 0x000fc60000400000 */
[C---:B------:R-:W-:Y:S01]  /*23e0*/  FFMA R19, R13.reuse, R0, R19 ;  /* 0x000000000d137223 */ /* 0x040fe20000000013 */
        /* <DEDUP_REMOVED lines=15> */
[----:B------:R-:W-:-:S07]  /*24e0*/  FFMA R49, R13, R2, R14 ;  /* 0x000000020d317223 */ /* 0x000fce000000000e */
.L_x_15:
[----:B------:R-:W-:Y:S05]  /*24f0*/  BSYNC.RECONVERGENT B0 ;  /* 0x0000000000007941 */ /* 0x000fea0003800200 */
.L_x_14:
[----:B------:R-:W-:Y:S06]  /*2500*/  BAR.SYNC.DEFER_BLOCKING 0x0 ;  /* 0x0000000000007b1d */ /* 0x000fec0000010000 */
[----:B------:R-:W-:Y:S05]  /*2510*/  BRA.U UP1, `(.L_x_17) ;  /* 0x0000000101087547 */ /* 0x000fea000b800000 */
[----:B------:R-:W-:-:S04]  /*2520*/  DEPBAR.LE SB0, 0x0 ;  /* 0x000080000000791a */ /* 0x000fc80000000000 */
[----:B------:R-:W-:Y:S06]  /*2530*/  BAR.SYNC.DEFER_BLOCKING 0x0 ;  /* 0x0000000000007b1d */ /* 0x000fec0000010000 */
.L_x_17:
[----:B------:R-:W-:Y:S01]  /*2540*/  UISETP.NE.AND UP0, UPT, UR13, UR9, UPT ;  /* 0x000000090d00728c */ /* 0x000fe2000bf05270 */
        /* <DEDUP_REMOVED lines=12> */
[----:B------:R-:W-:Y:S01]  /*2610*/  ULOP3.LUT UR5, UR5, 0x1, URZ, 0x3c, !UPT ;  /* 0x0000000105057892 */ /* 0x000fe2000f8e3cff */
[----:B------:R-:W-:Y:S01]  /*2620*/  MOV R8, R36 ;  /* 0x0000002400087202 */ /* 0x000fe20000000f00 */
[----:B------:R-:W-:Y:S01]  /*2630*/  UMOV UR4, UR13 ;  /* 0x0000000d00047c82 */ /* 0x000fe20008000000 */
[----:B------:R-:W-:-:S02]  /*2640*/  MOV R7, R38 ;  /* 0x0000002600077202 */ /* 0x000fc40000000f00 */
[----:B------:R-:W-:Y:S02]  /*2650*/  MOV R5, R41 ;  /* 0x0000002900057202 */ /* 0x000fe40000000f00 */
[----:B------:R-:W-:Y:S02]  /*2660*/  MOV R4, R51 ;  /* 0x0000003300047202 */ /* 0x000fe40000000f00 */
[----:B------:R-:W-:Y:S02]  /*2670*/  MOV R2, R49 ;  /* 0x0000003100027202 */ /* 0x000fe40000000f00 */
[----:B------:R-:W-:Y:S01]  /*2680*/  MOV R0, R19 ;  /* 0x0000001300007202 */ /* 0x000fe20000000f00 */
[----:B------:R-:W-:Y:S06]  /*2690*/  BRA.U UP0, `(.L_x_18) ;  /* 0xffffffe500007547 */ /* 0x000fec000b83ffff */
[----:B------:R-:W-:-:S07]  /*26a0*/  FADD R2, R19, 9.9999999747524270788e-07 ;  /* 0x358637bd13027421 */ /* 0x000fce0000000000 */
.L_x_6:
[----:B------:R-:W-:-:S13]  /*26b0*/  ISETP.GT.U32.AND P0, PT, R31, 0xf, PT ;  /* 0x0000000f1f00780c */ /* 0x000fda0003f04070 */
[----:B------:R-:W-:Y:S05]  /*26c0*/  @P0 EXIT ;  /* 0x000000000000094d */ /* 0x000fea0003800000 */
[----:B------:R-:W-:Y:S01]  /*26d0*/  VIADD R0, R2, 0x1800000 ;  /* 0x0180000002007836 */ /* 0x000fe20000000000 */
[----:B------:R-:W-:Y:S04]  /*26e0*/  BSSY.RECONVERGENT B0, `(.L_x_19) ;  /* 0x000000b000007945 */ /* 0x000fe80003800200 */
[----:B------:R-:W-:-:S04]  /*26f0*/  LOP3.LUT R0, R0, 0x7f800000, RZ, 0xc0, !PT ;  /* 0x7f80000000007812 */ /* 0x000fc800078ec0ff */
[----:B------:R-:W-:-:S13]  /*2700*/  ISETP.GT.U32.AND P0, PT, R0, 0x1ffffff, PT ;  /* 0x01ffffff0000780c */ /* 0x000fda0003f04070 */
[----:B------:R-:W-:Y:S05]  /*2710*/  @P0 BRA `(.L_x_20) ;  /* 0x00000000000c0947 */ /* 0x000fea0003800000 */
[----:B------:R-:W-:-:S07]  /*2720*/  MOV R7, 0x2740 ;  /* 0x0000274000077802 */ /* 0x000fce0000000f00 */
[----:B-123--:R-:W-:Y:S05]  /*2730*/  CALL.REL.NOINC `($__internal_0_$__cuda_sm20_rcp_rn_f32_slowpath) ;  /* 0x0000000000b07944 */ /* 0x00efea0003c00000 */
[----:B------:R-:W-:Y:S05]  /*2740*/  BRA `(.L_x_21) ;  /* 0x0000000000107947 */ /* 0x000fea0003800000 */
.L_x_20:
[----:B------:R-:W4:Y:S02]  /*2750*/  MUFU.RCP R3, R2 ;  /* 0x0000000200037308 */ /* 0x000f240000001000 */
[----:B----4-:R-:W-:-:S04]  /*2760*/  FFMA R0, R3, R2, -1 ;  /* 0xbf80000003007423 */ /* 0x010fc80000000002 */
[----:B------:R-:W-:-:S04]  /*2770*/  FADD.FTZ R0, -R0, -RZ ;  /* 0x800000ff00007221 */ /* 0x000fc80000010100 */
[----:B------:R-:W-:-:S07]  /*2780*/  FFMA R0, R3, R0, R3 ;  /* 0x0000000003007223 */ /* 0x000fce0000000003 */
.L_x_21:
[----:B------:R-:W-:Y:S05]  /*2790*/  BSYNC.RECONVERGENT B0 ;  /* 0x0000000000007941 */ /* 0x000fea0003800200 */
.L_x_19:
[----:B------:R-:W4:Y:S01]  /*27a0*/  LDCU.64 UR4, c[0x0][0x398] ;  /* 0x00007300ff0477ac */ /* 0x000f220008000a00 */
[C---:B------:R-:W-:Y:S01]  /*27b0*/  FMUL R43, R0.reuse, R43 ;  /* 0x0000002b002b7220 */ /* 0x040fe20000400000 */
[C---:B------:R-:W-:Y:S01]  /*27c0*/  FMUL R39, R0.reuse, R39 ;  /* 0x0000002700277220 */ /* 0x040fe20000400000 */
[C---:B------:R-:W-:Y:S01]  /*27d0*/  FMUL R47, R0.reuse, R47 ;  /* 0x0000002f002f7220 */ /* 0x040fe20000400000 */
[C---:B------:R-:W-:Y:S01]  /*27e0*/  FMUL R35, R0.reuse, R35 ;  /* 0x0000002300237220 */ /* 0x040fe20000400000 */
[C---:B------:R-:W-:Y:S01]  /*27f0*/  FMUL R37, R0.reuse, R37 ;  /* 0x0000002500257220 */ /* 0x040fe20000400000 */
[C---:B-1----:R-:W-:Y:S01]  /*2800*/  FMUL R5, R0.reuse, R44 ;  /* 0x0000002c00057220 */ /* 0x042fe20000400000 */
[C---:B------:R-:W-:Y:S01]  /*2810*/  FMUL R45, R0.reuse, R45 ;  /* 0x0000002d002d7220 */ /* 0x040fe20000400000 */
[C---:B------:R-:W-:Y:S01]  /*2820*/  FMUL R7, R0.reuse, R46 ;  /* 0x0000002e00077220 */ /* 0x040fe20000400000 */
[C---:B------:R-:W-:Y:S01]  /*2830*/  FMUL R9, R0.reuse, R36 ;  /* 0x0000002400097220 */ /* 0x040fe20000400000 */
[C---:B------:R-:W-:Y:S01]  /*2840*/  FMUL R11, R0.reuse, R38 ;  /* 0x00000026000b7220 */ /* 0x040fe20000400000 */
[C---:B--23--:R-:W-:Y:S01]  /*2850*/  FMUL R13, R0.reuse, R40 ;  /* 0x00000028000d7220 */ /* 0x04cfe20000400000 */
[C---:B------:R-:W-:Y:S01]  /*2860*/  FMUL R41, R0.reuse, R41 ;  /* 0x0000002900297220 */ /* 0x040fe20000400000 */
[C---:B------:R-:W-:Y:S01]  /*2870*/  FMUL R51, R0.reuse, R51 ;  /* 0x0000003300337220 */ /* 0x040fe20000400000 */
[C---:B------:R-:W-:Y:S01]  /*2880*/  FMUL R15, R0.reuse, R50 ;  /* 0x00000032000f7220 */ /* 0x040fe20000400000 */
[----:B------:R-:W-:Y:S01]  /*2890*/  FMUL R49, R0, R49 ;  /* 0x0000003100317220 */ /* 0x000fe20000400000 */
[----:B----4-:R-:W-:-:S06]  /*28a0*/  UIMAD.WIDE.U32 UR4, UR18, 0x400, UR4 ;  /* 0x00000400120478a5 */ /* 0x010fcc000f8e0004 */
[----:B------:R-:W-:Y:S02]  /*28b0*/  MOV R2, UR4 ;  /* 0x0000000400027c02 */ /* 0x000fe40008000f00 */
[----:B------:R-:W-:-:S03]  /*28c0*/  MOV R3, UR5 ;  /* 0x0000000500037c02 */ /* 0x000fc60008000f00 */
[----:B------:R-:W-:-:S04]  /*28d0*/  IMAD.WIDE.U32 R30, R30, 0x4, R2 ;  /* 0x000000041e1e7825 */ /* 0x000fc800078e0002 */
[----:B------:R-:W-:Y:S01]  /*28e0*/  FMUL R3, R0, R34 ;  /* 0x0000002200037220 */ /* 0x000fe20000400000 */
[----:B------:R-:W-:Y:S04]  /*28f0*/  STG.E desc[UR16][R30.64], R43 ;  /* 0x0000002b1e007986 */ /* 0x000fe8000c101910 */
        /* <DEDUP_REMOVED lines=14> */
[----:B------:R-:W-:Y:S01]  /*29e0*/  STG.E desc[UR16][R30.64+0x3c], R49 ;  /* 0x00003c311e007986 */ /* 0x000fe2000c101910 */
[----:B------:R-:W-:Y:S05]  /*29f0*/  EXIT ;  /* 0x000000000000794d */ /* 0x000fea0003800000 */
        .weak           $__internal_0_$__cuda_sm20_rcp_rn_f32_slowpath
        .type           $__internal_0_$__cuda_sm20_rcp_rn_f32_slowpath,@function
        .size           $__internal_0_$__cuda_sm20_rcp_rn_f32_slowpath,(.L_x_27 - $__internal_0_$__cuda_sm20_rcp_rn_f32_slowpath)
$__internal_0_$__cuda_sm20_rcp_rn_f32_slowpath:
[----:B------:R-:W-:Y:S01]  /*2a00*/  IMAD.SHL.U32 R0, R2, 0x2, RZ ;  /* 0x0000000202007824 */ /* 0x000fe200078e00ff */
[----:B------:R-:W-:Y:S04]  /*2a10*/  BSSY.RECONVERGENT B1, `(.L_x_22) ;  /* 0x0000030000017945 */ /* 0x000fe80003800200 */
[----:B------:R-:W-:-:S04]  /*2a20*/  SHF.R.U32.HI R8, RZ, 0x18, R0 ;  /* 0x00000018ff087819 */ /* 0x000fc80000011600 */
[----:B------:R-:W-:-:S13]  /*2a30*/  ISETP.NE.U32.AND P0, PT, R8, RZ, PT ;  /* 0x000000ff0800720c */ /* 0x000fda0003f05070 */
[----:B------:R-:W-:Y:S05]  /*2a40*/  @P0 BRA `(.L_x_23) ;  /* 0x0000000000280947 */ /* 0x000fea0003800000 */
[----:B------:R-:W-:-:S04]  /*2a50*/  SHF.L.U32 R0, R2, 0x1, RZ ;  /* 0x0000000102007819 */ /* 0x000fc800000006ff */
[----:B------:R-:W-:-:S13]  /*2a60*/  ISETP.NE.AND P0, PT, R0, RZ, PT ;  /* 0x000000ff0000720c */ /* 0x000fda0003f05270 */
[----:B------:R-:W-:Y:S01]  /*2a70*/  @P0 FFMA R4, R2, 1.84467440737095516160e+19, RZ ;  /* 0x5f80000002040823 */ /* 0x000fe200000000ff */
[----:B------:R-:W-:Y:S08]  /*2a80*/  @!P0 MUFU.RCP R3, R2 ;  /* 0x0000000200038308 */ /* 0x000ff00000001000 */
[----:B------:R-:W1:Y:S02]  /*2a90*/  @P0 MUFU.RCP R5, R4 ;  /* 0x0000000400050308 */ /* 0x000e640000001000 */
[----:B-1----:R-:W-:-:S04]  /*2aa0*/  @P0 FFMA R0, R4, R5, -1 ;  /* 0xbf80000004000423 */ /* 0x002fc80000000005 */
[----:B------:R-:W-:-:S04]  /*2ab0*/  @P0 FADD.FTZ R0, -R0, -RZ ;  /* 0x800000ff00000221 */ /* 0x000fc80000010100 */
[----:B------:R-:W-:-:S04]  /*2ac0*/  @P0 FFMA R0, R5, R0, R5 ;  /* 0x0000000005000223 */ /* 0x000fc80000000005 */
[----:B------:R-:W-:Y:S01]  /*2ad0*/  @P0 FFMA R3, R0, 1.84467440737095516160e+19, RZ ;  /* 0x5f80000000030823 */ /* 0x000fe200000000ff */
[----:B------:R-:W-:Y:S06]  /*2ae0*/  BRA `(.L_x_24) ;  /* 0x0000000000887947 */ /* 0x000fec0003800000 */
.L_x_23:
[----:B------:R-:W-:-:S04]  /*2af0*/  IADD3 R9, PT, PT, R8, -0xfd, RZ ;  /* 0xffffff0308097810 */ /* 0x000fc80007ffe0ff */
[----:B------:R-:W-:-:S13]  /*2b00*/  ISETP.GT.U32.AND P0, PT, R9, 0x1, PT ;  /* 0x000000010900780c */ /* 0x000fda0003f04070 */
[----:B------:R-:W-:Y:S05]  /*2b10*/  @P0 BRA `(.L_x_25) ;  /* 0x0000000000780947 */ /* 0x000fea0003800000 */
[----:B------:R-:W-:Y:S01]  /*2b20*/  LOP3.LUT R0, R2, 0x7fffff, RZ, 0xc0, !PT ;  /* 0x007fffff02007812 */ /* 0x000fe200078ec0ff */
[----:B------:R-:W-:-:S03]  /*2b30*/  IMAD.MOV.U32 R6, RZ, RZ, 0x3 ;  /* 0x00000003ff067424 */ /* 0x000fc600078e00ff */
[----:B------:R-:W-:Y:S02]  /*2b40*/  LOP3.LUT R0, R0, 0x3f800000, RZ, 0xfc, !PT ;  /* 0x3f80000000007812 */ /* 0x000fe400078efcff */
[----:B------:R-:W-:Y:S02]  /*2b50*/  SHF.L.U32 R6, R6, R9, RZ ;  /* 0x0000000906067219 */ /* 0x000fe400000006ff */
[----:B------:R-:W1:Y:S02]  /*2b60*/  MUFU.RCP R3, R0 ;  /* 0x0000000000037308 */ /* 0x000e640000001000 */
[----:B-1----:R-:W-:-:S04]  /*2b70*/  FFMA R4, R0, R3, -1 ;  /* 0xbf80000000047423 */ /* 0x002fc80000000003 */
[----:B------:R-:W-:-:S04]  /*2b80*/  FADD.FTZ R4, -R4, -RZ ;  /* 0x800000ff04047221 */ /* 0x000fc80000010100 */
[CCC-:B------:R-:W-:Y:S01]  /*2b90*/  FFMA.RM R5, R3.reuse, R4.reuse, R3.reuse ;  /* 0x0000000403057223 */ /* 0x1c0fe20000004003 */
[----:B------:R-:W-:-:S04]  /*2ba0*/  FFMA.RP R4, R3, R4, R3 ;  /* 0x0000000403047223 */ /* 0x000fc80000008003 */
[C---:B------:R-:W-:Y:S02]  /*2bb0*/  LOP3.LUT R3, R5.reuse, 0x7fffff, RZ, 0xc0, !PT ;  /* 0x007fffff05037812 */ /* 0x040fe400078ec0ff */
[----:B------:R-:W-:Y:S02]  /*2bc0*/  FSETP.NEU.FTZ.AND P0, PT, R5, R4, PT ;  /* 0x000000040500720b */ /* 0x000fe40003f1d000 */
[----:B------:R-:W-:Y:S02]  /*2bd0*/  LOP3.LUT R3, R3, 0x800000, RZ, 0xfc, !PT ;  /* 0x0080000003037812 */ /* 0x000fe400078efcff */
[----:B------:R-:W-:Y:S02]  /*2be0*/  SEL R4, RZ, 0xffffffff, !P0 ;  /* 0xffffffffff047807 */ /* 0x000fe40004000000 */
[----:B------:R-:W-:Y:S02]  /*2bf0*/  LOP3.LUT R6, R6, R3, RZ, 0xc0, !PT ;  /* 0x0000000306067212 */ /* 0x000fe400078ec0ff */
[----:B------:R-:W-:-:S02]  /*2c00*/  IADD3 R4, PT, PT, -R4, RZ, RZ ;  /* 0x000000ff04047210 */ /* 0x000fc40007ffe1ff */
[-C--:B------:R-:W-:Y:S02]  /*2c10*/  SHF.R.U32.HI R6, RZ, R9.reuse, R6 ;  /* 0x00000009ff067219 */ /* 0x080fe40000011606 */
[----:B------:R-:W-:Y:S02]  /*2c20*/  LOP3.LUT P1, RZ, R4, R9, R3, 0xf8, !PT ;  /* 0x0000000904ff7212 */ /* 0x000fe4000782f803 */
[C---:B------:R-:W-:Y:S02]  /*2c30*/  LOP3.LUT P0, RZ, R6.reuse, 0x1, RZ, 0xc0, !PT ;  /* 0x0000000106ff7812 */ /* 0x040fe4000780c0ff */
[----:B------:R-:W-:-:S04]  /*2c40*/  LOP3.LUT P2, RZ, R6, 0x2, RZ, 0xc0, !PT ;  /* 0x0000000206ff7812 */ /* 0x000fc8000784c0ff */
[----:B------:R-:W-:Y:S02]  /*2c50*/  PLOP3.LUT P0, PT, P0, P1, P2, 0xe0, 0x0 ;  /* 0x000000000000781c */ /* 0x000fe40000703c20 */
[----:B------:R-:W-:Y:S02]  /*2c60*/  LOP3.LUT P1, RZ, R2, 0x7fffff, RZ, 0xc0, !PT ;  /* 0x007fffff02ff7812 */ /* 0x000fe4000782c0ff */
[----:B------:R-:W-:-:S04]  /*2c70*/  SEL R0, RZ, 0x1, !P0 ;  /* 0x00000001ff007807 */ /* 0x000fc80004000000 */
[----:B------:R-:W-:-:S04]  /*2c80*/  IADD3 R0, PT, PT, -R0, RZ, RZ ;  /* 0x000000ff00007210 */ /* 0x000fc80007ffe1ff */
[----:B------:R-:W-:Y:S01]  /*2c90*/  ISETP.GE.AND P0, PT, R0, RZ, PT ;  /* 0x000000ff0000720c */ /* 0x000fe20003f06270 */
[----:B------:R-:W-:-:S05]  /*2ca0*/  VIADD R0, R8, 0xffffff04 ;  /* 0xffffff0408007836 */ /* 0x000fca0000000000 */
[----:B------:R-:W-:-:S07]  /*2cb0*/  SHF.R.U32.HI R3, RZ, R0, R3 ;  /* 0x00000000ff037219 */ /* 0x000fce0000011603 */
[----:B------:R-:W-:-:S04]  /*2cc0*/  @!P0 IADD3 R3, PT, PT, R3, 0x1, RZ ;  /* 0x0000000103038810 */ /* 0x000fc80007ffe0ff */
[----:B------:R-:W-:-:S04]  /*2cd0*/  @!P1 SHF.L.U32 R3, R3, 0x1, RZ ;  /* 0x0000000103039819 */ /* 0x000fc800000006ff */
[----:B------:R-:W-:Y:S01]  /*2ce0*/  LOP3.LUT R3, R3, 0x80000000, R2, 0xf8, !PT ;  /* 0x8000000003037812 */ /* 0x000fe200078ef802 */
[----:B------:R-:W-:Y:S06]  /*2cf0*/  BRA `(.L_x_24) ;  /* 0x0000000000047947 */ /* 0x000fec0003800000 */
.L_x_25:
[----:B------:R1:W2:Y:S02]  /*2d00*/  MUFU.RCP R3, R2 ;  /* 0x0000000200037308 */ /* 0x0002a40000001000 */
.L_x_24:
[----:B------:R-:W-:Y:S05]  /*2d10*/  BSYNC.RECONVERGENT B1 ;  /* 0x0000000000017941 */ /* 0x000fea0003800200 */
.L_x_22:
[----:B--2---:R-:W-:Y:S01]  /*2d20*/  IMAD.MOV.U32 R0, RZ, RZ, R3 ;  /* 0x000000ffff007224 */ /* 0x004fe200078e0003 */
[----:B-1----:R-:W-:Y:S02]  /*2d30*/  MOV R2, R7 ;  /* 0x0000000700027202 */ /* 0x002fe40000000f00 */
[----:B------:R-:W-:-:S04]  /*2d40*/  MOV R3, 0x0 ;  /* 0x0000000000037802 */ /* 0x000fc80000000f00 */
[----:B------:R-:W-:Y:S05]  /*2d50*/  RET.REL.NODEC R2 `(_Z47flashattn_streaming_16x16_kernel_mw_par_cpasyncPK6__halfS1_S1_Pfiif) ;  /* 0xffffffd002a87950 */ /* 0x000fea0003c3ffff */
.L_x_26:
[----:B------:R-:W-:-:S00]  /*2d60*/  BRA `(.L_x_26) ;  /* 0xfffffffc00fc7947 */ /* 0x000fc0000383ffff */
[----:B------:R-:W-:-:S00]  /*2d70*/  NOP ;  /* 0x0000000000007918 */ /* 0x000fc00000000000 */
        /* <DEDUP_REMOVED lines=8> */
.L_x_27:


//--------------------- .nv.shared._Z47flashattn_streaming_16x16_kernel_mw_par_cpasyncPK6__halfS1_S1_Pfiif --------------------------
	.section	.nv.shared._Z47flashattn_streaming_16x16_kernel_mw_par_cpasyncPK6__halfS1_S1_Pfiif,"aw",@nobits
	.sectionflags	@""
	.align	4
.nv.shared._Z47flashattn_streaming_16x16_kernel_mw_par_cpasyncPK6__halfS1_S1_Pfiif:
	.zero		3136


//--------------------- .nv.shared.reserved.0     --------------------------
	.section	.nv.shared.reserved.0,"aw",@nobits
	.weak		__nv_reservedSMEM_offset_0_alias
	.size		__nv_reservedSMEM_offset_0_alias, 0, 64
	.other		__nv_reservedSMEM_offset_0_alias,@"STO_CUDA_RESERVED_SHARED STV_DEFAULT"
__nv_reservedSMEM_offset_0_alias:
	.zero		0
	.zero		64


//--------------------- .nv.constant0._Z47flashattn_streaming_16x16_kernel_mw_par_cpasyncPK6__halfS1_S1_Pfiif --------------------------
	.section	.nv.constant0._Z47flashattn_streaming_16x16_kernel_mw_par_cpasyncPK6__halfS1_S1_Pfiif,"a",@progbits
	.sectionflags	@""
	.align	4
.nv.constant0._Z47flashattn_streaming_16x16_kernel_mw_par_cpasyncPK6__halfS1_S1_Pfiif:
	.zero		940


//--------------------- SYMBOLS --------------------------

	.type		.nv.reservedSmem.offset0,@object
	.size		.nv.reservedSmem.offset0,0x4
	.type		.nv.reservedSmem.cap,@object
	.size		.nv.reservedSmem.cap,0x4
